def matmul_kernel(
    a_ptr,
    b_ptr,
    c_ptr,
    M,
    N,
    K,
    stride_am,
    stride_ak,
    stride_bk,
    stride_bn,
    stride_cm,
    stride_cn,
    BLOCK_M: tl.constexpr,
    BLOCK_N: tl.constexpr,
    BLOCK_K: tl.constexpr,
    GROUP_M: tl.constexpr,
):
    pid = tl.program_id(axis=0)
    num_pid_m = tl.cdiv(M, BLOCK_M)
    num_pid_n = tl.cdiv(N, BLOCK_N)
    num_pid_in_group = GROUP_M * num_pid_n
    group_id = pid // num_pid_in_group
    first_pid_m = group_id * GROUP_M
    group_size_m = min(num_pid_m - first_pid_m, GROUP_M)
    pid_m = first_pid_m + ((pid % num_pid_in_group) % group_size_m)
    pid_n = (pid % num_pid_in_group) // group_size_m

    offs_am = (pid_m * BLOCK_M + tl.arange(0, BLOCK_M)) % M
    offs_bn = (pid_n * BLOCK_N + tl.arange(0, BLOCK_N)) % N
    offs_k = tl.arange(0, BLOCK_K)
    a_ptrs = a_ptr + offs_am[:, None] * stride_am + offs_k[None, :] * stride_ak
    b_ptrs = b_ptr + offs_k[:, None] * stride_bk + offs_bn[None, :] * stride_bn

    acc = tl.zeros((BLOCK_M, BLOCK_N), dtype=tl.float32)
    for kk in range(0, tl.cdiv(K, BLOCK_K)):
        a = tl.load(a_ptrs, mask=offs_k[None, :] < K - kk * BLOCK_K, other=0.0)
        b = tl.load(b_ptrs, mask=offs_k[:, None] < K - kk * BLOCK_K, other=0.0)
        acc = tl.dot(a, b, acc)
        a_ptrs += BLOCK_K * stride_ak
        b_ptrs += BLOCK_K * stride_bk

    c = acc.to(c_ptr.dtype.element_ty)
    offs_cm = pid_m * BLOCK_M + tl.arange(0, BLOCK_M)
    offs_cn = pid_n * BLOCK_N + tl.arange(0, BLOCK_N)
    c_ptrs = c_ptr + offs_cm[:, None] * stride_cm + offs_cn[None, :] * stride_cn
    mask = (offs_cm[:, None] < M) & (offs_cn[None, :] < N)
    tl.store(c_ptrs, c, mask=mask)

# config = {"BLOCK_K": 32, "BLOCK_M": 64, "BLOCK_N": 128, "GROUP_M": 8, "arch": "sm_80", "dtype": "fp16", "num_ctas": 1, "num_stages": 4, "num_warps": 2}
# arch = sm_80


// ===== COMPILED SASS (sm_80) =====

	.target	sm_80

	.elftype	@"ET_EXEC"


//--------------------- .note.nv.tkinfo           --------------------------
	.section	.note.nv.tkinfo,"",@"SHT_NOTE"
	.sectionflags	@"SHF_NOTE_NV_TKINFO"
	.tkinfo
        /*0018*/ 	.word	0x00000002
        /*0030*/ 	.string	""
        /*0030*/ 	.string	"ptxas"
        /*0030*/ 	.string	"Cuda compilation tools, release 13.0, V13.0.88"
        /*0030*/ 	.string	"Build cuda_13.0.r13.0/compiler.36424714_0"
        /*0030*/ 	.string	"-v  -suppress-debug-info  -lineinfo  -arch sm_80 "



//--------------------- .note.nv.cuinfo           --------------------------
	.section	.note.nv.cuinfo,"",@"SHT_NOTE"
	.sectionflags	@"SHF_NOTE_NV_CUINFO"
        /*0018*/ 	.short	0x0002
        /*001a*/ 	.short	0x0050
        /*001c*/ 	.short	0x0082
	.zero		2


//--------------------- .nv.info                  --------------------------
	.section	.nv.info,"",@"SHT_CUDA_INFO"
	.align	4


	//----- nvinfo : EIATTR_REGCOUNT
	.align		4
        /*0000*/ 	.byte	0x04, 0x2f
        /*0002*/ 	.short	(.L_1 - .L_0)
	.align		4
.L_0:
        /*0004*/ 	.word	index@(matmul_kernel)
        /*0008*/ 	.word	0x000000ff


	//----- nvinfo : EIATTR_FRAME_SIZE
	.align		4
.L_1:
        /*000c*/ 	.byte	0x04, 0x11
        /*000e*/ 	.short	(.L_3 - .L_2)
	.align		4
.L_2:
        /*0010*/ 	.word	index@(matmul_kernel)
        /*0014*/ 	.word	0x000001b8


	//----- nvinfo : EIATTR_MIN_STACK_SIZE
	.align		4
.L_3:
        /*0018*/ 	.byte	0x04, 0x12
        /*001a*/ 	.short	(.L_5 - .L_4)
	.align		4
.L_4:
        /*001c*/ 	.word	index@(matmul_kernel)
        /*0020*/ 	.word	0x000001b8
.L_5:


//--------------------- .nv.info.matmul_kernel    --------------------------
	.section	.nv.info.matmul_kernel,"",@"SHT_CUDA_INFO"
	.sectionflags	@""
	.align	4


	//----- nvinfo : EIATTR_CUDA_API_VERSION
	.align		4
        /*0000*/ 	.byte	0x04, 0x37
        /*0002*/ 	.short	(.L_7 - .L_6)
.L_6:
        /*0004*/ 	.word	0x00000082


	//----- nvinfo : EIATTR_SW2861232_WAR
	.align		4
.L_7:
        /*0008*/ 	.byte	0x01, 0x35
	.zero		2


	//----- nvinfo : EIATTR_PARAM_CBANK
	.align		4
        /*000c*/ 	.byte	0x04, 0x0a
        /*000e*/ 	.short	(.L_9 - .L_8)
	.align		4
.L_8:
        /*0010*/ 	.word	index@(.nv.constant0.matmul_kernel)
        /*0014*/ 	.short	0x0160
        /*0016*/ 	.short	0x0050


	//----- nvinfo : EIATTR_CBANK_PARAM_SIZE
	.align		4
.L_9:
        /*0018*/ 	.byte	0x03, 0x19
        /*001a*/ 	.short	0x0050


	//----- nvinfo : EIATTR_KPARAM_INFO
	.align		4
        /*001c*/ 	.byte	0x04, 0x17
        /*001e*/ 	.short	(.L_11 - .L_10)
.L_10:
        /*0020*/ 	.word	0x00000000
        /*0024*/ 	.short	0x000d
        /*0026*/ 	.short	0x0048
        /*0028*/ 	.byte	0x00, 0xf4, 0x21, 0x00


	//----- nvinfo : EIATTR_KPARAM_INFO
	.align		4
.L_11:
        /*002c*/ 	.byte	0x04, 0x17
        /*002e*/ 	.short	(.L_13 - .L_12)
.L_12:
        /*0030*/ 	.word	0x00000000
        /*0034*/ 	.short	0x000c
        /*0036*/ 	.short	0x0040
        /*0038*/ 	.byte	0x00, 0xf4, 0x21, 0x00


	//----- nvinfo : EIATTR_KPARAM_INFO
	.align		4
.L_13:
        /*003c*/ 	.byte	0x04, 0x17
        /*003e*/ 	.short	(.L_15 - .L_14)
.L_14:
        /*0040*/ 	.word	0x00000000
        /*0044*/ 	.short	0x000b
        /*0046*/ 	.short	0x0038
        /*0048*/ 	.byte	0x00, 0xf0, 0x11, 0x00


	//----- nvinfo : EIATTR_KPARAM_INFO
	.align		4
.L_15:
        /*004c*/ 	.byte	0x04, 0x17
        /*004e*/ 	.short	(.L_17 - .L_16)
.L_16:
        /*0050*/ 	.word	0x00000000
        /*0054*/ 	.short	0x000a
        /*0056*/ 	.short	0x0034
        /*0058*/ 	.byte	0x00, 0xf0, 0x11, 0x00


	//----- nvinfo : EIATTR_KPARAM_INFO
	.align		4
.L_17:
        /*005c*/ 	.byte	0x04, 0x17
        /*005e*/ 	.short	(.L_19 - .L_18)
.L_18:
        /*0060*/ 	.word	0x00000000
        /*0064*/ 	.short	0x0009
        /*0066*/ 	.short	0x0030
        /*0068*/ 	.byte	0x00, 0xf0, 0x11, 0x00


	//----- nvinfo : EIATTR_KPARAM_INFO
	.align		4
.L_19:
        /*006c*/ 	.byte	0x04, 0x17
        /*006e*/ 	.short	(.L_21 - .L_20)
.L_20:
        /*0070*/ 	.word	0x00000000
        /*0074*/ 	.short	0x0008
        /*0076*/ 	.short	0x002c
        /*0078*/ 	.byte	0x00, 0xf0, 0x11, 0x00


	//----- nvinfo : EIATTR_KPARAM_INFO
	.align		4
.L_21:
        /*007c*/ 	.byte	0x04, 0x17
        /*007e*/ 	.short	(.L_23 - .L_22)
.L_22:
        /*0080*/ 	.word	0x00000000
        /*0084*/ 	.short	0x0007
        /*0086*/ 	.short	0x0028
        /*0088*/ 	.byte	0x00, 0xf0, 0x11, 0x00


	//----- nvinfo : EIATTR_KPARAM_INFO
	.align		4
.L_23:
        /*008c*/ 	.byte	0x04, 0x17
        /*008e*/ 	.short	(.L_25 - .L_24)
.L_24:
        /*0090*/ 	.word	0x00000000
        /*0094*/ 	.short	0x0006
        /*0096*/ 	.short	0x0024
        /*0098*/ 	.byte	0x00, 0xf0, 0x11, 0x00


	//----- nvinfo : EIATTR_KPARAM_INFO
	.align		4
.L_25:
        /*009c*/ 	.byte	0x04, 0x17
        /*009e*/ 	.short	(.L_27 - .L_26)
.L_26:
        /*00a0*/ 	.word	0x00000000
        /*00a4*/ 	.short	0x0005
        /*00a6*/ 	.short	0x0020
        /*00a8*/ 	.byte	0x00, 0xf0, 0x11, 0x00


	//----- nvinfo : EIATTR_KPARAM_INFO
	.align		4
.L_27:
        /*00ac*/ 	.byte	0x04, 0x17
        /*00ae*/ 	.short	(.L_29 - .L_28)
.L_28:
        /*00b0*/ 	.word	0x00000000
        /*00b4*/ 	.short	0x0004
        /*00b6*/ 	.short	0x001c
        /*00b8*/ 	.byte	0x00, 0xf0, 0x11, 0x00


	//----- nvinfo : EIATTR_KPARAM_INFO
	.align		4
.L_29:
        /*00bc*/ 	.byte	0x04, 0x17
        /*00be*/ 	.short	(.L_31 - .L_30)
.L_30:
        /*00c0*/ 	.word	0x00000000
        /*00c4*/ 	.short	0x0003
        /*00c6*/ 	.short	0x0018
        /*00c8*/ 	.byte	0x00, 0xf0, 0x11, 0x00


	//----- nvinfo : EIATTR_KPARAM_INFO
	.align		4
.L_31:
        /*00cc*/ 	.byte	0x04, 0x17
        /*00ce*/ 	.short	(.L_33 - .L_32)
.L_32:
        /*00d0*/ 	.word	0x00000000
        /*00d4*/ 	.short	0x0002
        /*00d6*/ 	.short	0x0010
        /*00d8*/ 	.byte	0x00, 0xf4, 0x21, 0x00


	//----- nvinfo : EIATTR_KPARAM_INFO
	.align		4
.L_33:
        /*00dc*/ 	.byte	0x04, 0x17
        /*00de*/ 	.short	(.L_35 - .L_34)
.L_34:
        /*00e0*/ 	.word	0x00000000
        /*00e4*/ 	.short	0x0001
        /*00e6*/ 	.short	0x0008
        /*00e8*/ 	.byte	0x00, 0xf4, 0x21, 0x00


	//----- nvinfo : EIATTR_KPARAM_INFO
	.align		4
.L_35:
        /*00ec*/ 	.byte	0x04, 0x17
        /*00ee*/ 	.short	(.L_37 - .L_36)
.L_36:
        /*00f0*/ 	.word	0x00000000
        /*00f4*/ 	.short	0x0000
        /*00f6*/ 	.short	0x0000
        /*00f8*/ 	.byte	0x00, 0xf4, 0x21, 0x00


	//----- nvinfo : EIATTR_MAXREG_COUNT
	.align		4
.L_37:
        /*00fc*/ 	.byte	0x03, 0x1b
        /*00fe*/ 	.short	0x00ff


	//----- nvinfo : EIATTR_NUM_BARRIERS
	.align		4
        /*0100*/ 	.byte	0x02, 0x4c
        /*0102*/ 	.byte	0x01
	.zero		1


	//----- nvinfo : EIATTR_ANNOTATIONS
	.align		4
        /*0104*/ 	.byte	0x04, 0x55
        /*0106*/ 	.short	(.L_39 - .L_38)


	//   ....[0]....
.L_38:
        /*0108*/ 	.word	0x00000001
        /*010c*/ 	.byte	0x10, 0x07, 0x00, 0x00, 0x01, 0x00, 0x00, 0x00, 0x50, 0x44, 0x00, 0x00, 0x01, 0x00, 0x00, 0x00
        /* <DEDUP_REMOVED lines=143> */
        /*0a0c*/ 	.byte	0xf0, 0x98, 0x00, 0x00, 0x01, 0x00, 0x00, 0x00, 0xc0, 0x9d, 0x00, 0x00


	//----- nvinfo : EIATTR_MERCURY_ISA_VERSION
	.align		4
.L_39:
        /*0a18*/ 	.byte	0x03, 0x5f
        /*0a1a*/ 	.short	0x0000


	//----- nvinfo : EIATTR_EXIT_INSTR_OFFSETS
	.align		4
        /*0a1c*/ 	.byte	0x04, 0x1c
        /*0a1e*/ 	.short	(.L_41 - .L_40)


	//   ....[0]....
.L_40:
        /*0a20*/ 	.word	0x0000d500


	//   ....[1]....
        /*0a24*/ 	.word	0x0000d530


	//----- nvinfo : EIATTR_REQNTID
	.align		4
.L_41:
        /*0a28*/ 	.byte	0x04, 0x10
        /*0a2a*/ 	.short	(.L_43 - .L_42)
.L_42:
        /*0a2c*/ 	.word	0x00000040
        /*0a30*/ 	.word	0x00000001
        /*0a34*/ 	.word	0x00000001
.L_43:


//--------------------- .nv.callgraph             --------------------------
	.section	.nv.callgraph,"",@"SHT_CUDA_CALLGRAPH"
	.align	4
	.sectionentsize	8
	.align		4
        /*0000*/ 	.word	0x00000000
	.align		4
        /*0004*/ 	.word	0xffffffff
	.align		4
        /*0008*/ 	.word	0x00000000
	.align		4
        /*000c*/ 	.word	0xfffffffe
	.align		4
        /*0010*/ 	.word	0x00000000
	.align		4
        /*0014*/ 	.word	0xfffffffd
	.align		4
        /*0018*/ 	.word	0x00000000
	.align		4
        /*001c*/ 	.word	0xfffffffc


//--------------------- .nv.rel.action            --------------------------
	.section	.nv.rel.action,"",@"SHT_CUDA_RELOCINFO"
	.align	8
	.sectionentsize	8
        /*0000*/ 	.byte	0x73, 0x00, 0x00, 0x00, 0x00, 0x00, 0x00, 0x00, 0x00, 0x00, 0x00, 0x11, 0x25, 0x00, 0x05, 0x36


//--------------------- .nv.constant0.matmul_kernel --------------------------
	.section	.nv.constant0.matmul_kernel,"a",@progbits
	.sectionflags	@""
	.align	4
.nv.constant0.matmul_kernel:
	.zero		432


//--------------------- .text.matmul_kernel       --------------------------
	.section	.text.matmul_kernel,"ax",@progbits
	.sectioninfo	@"SHI_REGISTERS=255"
	.align	128
        .global         matmul_kernel
        .type           matmul_kernel,@function
        .size           matmul_kernel,(.L_x_4 - matmul_kernel)
        .other          matmul_kernel,@"STO_CUDA_ENTRY STV_DEFAULT"
matmul_kernel:
.text.matmul_kernel:
[----:B------:R-:W-:Y:S02]  /*0000*/  IMAD.MOV.U32 R1, RZ, RZ, c[0x0][0x28] ;  /* 0x00000a00ff017624 */ /* 0x000fe400078e00ff */
[----:B------:R-:W-:Y:S01]  /*0010*/  IMAD.MOV.U32 R0, RZ, RZ, c[0x0][0x17c] ;  /* 0x00005f00ff007624 */ /* 0x000fe200078e00ff */
[----:B------:R-:W0:Y:S01]  /*0020*/  S2R R5, SR_CTAID.X ;  /* 0x0000000000057919 */ /* 0x000e220000002500 */
[----:B------:R-:W-:Y:S01]  /*0030*/  ULDC UR4, c[0x0][0x180] ;  /* 0x0000600000047ab9 */ /* 0x000fe20000000800 */
[----:B------:R-:W-:Y:S01]  /*0040*/  IADD3 R1, R1, -0x1b8, RZ ;  /* 0xfffffe4801017810 */ /* 0x000fe20007ffe0ff */
[----:B------:R-:W-:Y:S01]  /*0050*/  UIADD3 UR4, UR4, 0x1f, URZ ;  /* 0x0000001f04047890 */ /* 0x000fe2000fffe03f */
[----:B------:R-:W-:Y:S01]  /*0060*/  IADD3 R0, R0, 0x7f, RZ ;  /* 0x0000007f00007810 */ /* 0x000fe20007ffe0ff */
[----:B------:R-:W1:Y:S01]  /*0070*/  S2R R54, SR_TID.X ;  /* 0x0000000000367919 */ /* 0x000e620000002100 */
[----:B------:R-:W-:Y:S01]  /*0080*/  ULDC.64 UR8, c[0x0][0x118] ;  /* 0x0000460000087ab9 */ /* 0x000fe20000000a00 */
[----:B------:R-:W-:Y:S01]  /*0090*/  CS2R R156, SRZ ;  /* 0x00000000009c7805 */ /* 0x000fe2000001ff00 */
[----:B------:R-:W-:Y:S01]  /*00a0*/  SHF.R.S32.HI R3, RZ, 0x1f, R0 ;  /* 0x0000001fff037819 */ /* 0x000fe20000011400 */
[----:B------:R-:W-:Y:S01]  /*00b0*/  UISETP.GE.AND UP0, UPT, UR4, 0x20, UPT ;  /* 0x000000200400788c */ /* 0x000fe2000bf06270 */
[----:B------:R-:W-:Y:S01]  /*00c0*/  CS2R R158, SRZ ;  /* 0x00000000009e7805 */ /* 0x000fe2000001ff00 */
[----:B------:R-:W-:Y:S01]  /*00d0*/  CS2R R40, SRZ ;  /* 0x0000000000287805 */ /* 0x000fe2000001ff00 */
[----:B------:R-:W-:Y:S01]  /*00e0*/  LEA.HI R3, R3, R0, RZ, 0x7 ;  /* 0x0000000003037211 */ /* 0x000fe200078f38ff */
[----:B------:R-:W-:Y:S01]  /*00f0*/  CS2R R42, SRZ ;  /* 0x00000000002a7805 */ /* 0x000fe2000001ff00 */
[----:B------:R-:W-:Y:S01]  /*0100*/  CS2R R16, SRZ ;  /* 0x0000000000107805 */ /* 0x000fe2000001ff00 */
[----:B------:R-:W-:Y:S01]  /*0110*/  CS2R R18, SRZ ;  /* 0x0000000000127805 */ /* 0x000fe2000001ff00 */
[----:B------:R-:W-:Y:S01]  /*0120*/  SHF.R.S32.HI R3, RZ, 0x7, R3 ;  /* 0x00000007ff037819 */ /* 0x000fe20000011403 */
[----:B------:R-:W-:Y:S01]  /*0130*/  CS2R R44, SRZ ;  /* 0x00000000002c7805 */ /* 0x000fe2000001ff00 */
[----:B------:R-:W-:Y:S01]  /*0140*/  CS2R R46, SRZ ;  /* 0x00000000002e7805 */ /* 0x000fe2000001ff00 */
[----:B------:R-:W-:Y:S01]  /*0150*/  CS2R R20, SRZ ;  /* 0x0000000000147805 */ /* 0x000fe2000001ff00 */
[----:B------:R-:W-:Y:S01]  /*0160*/  CS2R R22, SRZ ;  /* 0x0000000000167805 */ /* 0x000fe2000001ff00 */
[----:B------:R-:W-:Y:S01]  /*0170*/  IMAD.SHL.U32 R4, R3, 0x8, RZ ;  /* 0x0000000803047824 */ /* 0x000fe200078e00ff */
[----:B------:R-:W-:Y:S01]  /*0180*/  CS2R R48, SRZ ;  /* 0x0000000000307805 */ /* 0x000fe2000001ff00 */
[----:B------:R-:W-:Y:S01]  /*0190*/  CS2R R50, SRZ ;  /* 0x0000000000327805 */ /* 0x000fe2000001ff00 */
[----:B0-----:R-:W-:Y:S01]  /*01a0*/  IABS R8, R5 ;  /* 0x0000000500087213 */ /* 0x001fe20000000000 */
[----:B------:R-:W-:Y:S01]  /*01b0*/  CS2R R24, SRZ ;  /* 0x0000000000187805 */ /* 0x000fe2000001ff00 */
[-C--:B------:R-:W-:Y:S01]  /*01c0*/  IABS R7, R4.reuse ;  /* 0x0000000400077213 */ /* 0x080fe20000000000 */
[----:B------:R-:W-:Y:S01]  /*01d0*/  CS2R R26, SRZ ;  /* 0x00000000001a7805 */ /* 0x000fe2000001ff00 */
[----:B------:R-:W-:Y:S01]  /*01e0*/  IABS R10, R4 ;  /* 0x00000004000a7213 */ /* 0x000fe20000000000 */
[----:B------:R-:W-:Y:S01]  /*01f0*/  CS2R R140, SRZ ;  /* 0x00000000008c7805 */ /* 0x000fe2000001ff00 */
[----:B------:R-:W0:Y:S01]  /*0200*/  I2F.RP R0, R7 ;  /* 0x0000000700007306 */ /* 0x000e220000209400 */
[----:B-1----:R-:W-:Y:S01]  /*0210*/  LOP3.LUT R52, R54, 0x3f, RZ, 0xc0, !PT ;  /* 0x0000003f36347812 */ /* 0x002fe200078ec0ff */
[----:B------:R-:W-:Y:S01]  /*0220*/  CS2R R142, SRZ ;  /* 0x00000000008e7805 */ /* 0x000fe2000001ff00 */
        /* <DEDUP_REMOVED lines=13> */
[----:B0-----:R-:W0:Y:S01]  /*0300*/  MUFU.RCP R0, R0 ;  /* 0x0000000000007308 */ /* 0x001e220000001000 */
[----:B------:R-:W-:Y:S01]  /*0310*/  CS2R R78, SRZ ;  /* 0x00000000004e7805 */ /* 0x000fe2000001ff00 */
[----:B0-----:R-:W-:Y:S01]  /*0320*/  IADD3 R2, R0, 0xffffffe, RZ ;  /* 0x0ffffffe00027810 */ /* 0x001fe20007ffe0ff */
[----:B------:R-:W-:-:S05]  /*0330*/  IMAD.MOV R0, RZ, RZ, -R10 ;  /* 0x000000ffff007224 */ /* 0x000fca00078e0a0a */
[----:B------:R0:W1:Y:S02]  /*0340*/  F2I.FTZ.U32.TRUNC.NTZ R3, R2 ;  /* 0x0000000200037305 */ /* 0x000064000021f000 */
[----:B0-----:R-:W-:Y:S02]  /*0350*/  IMAD.MOV.U32 R2, RZ, RZ, RZ ;  /* 0x000000ffff027224 */ /* 0x001fe400078e00ff */
[----:B-1----:R-:W-:-:S04]  /*0360*/  IMAD.MOV R6, RZ, RZ, -R3 ;  /* 0x000000ffff067224 */ /* 0x002fc800078e0a03 */
[----:B------:R-:W-:Y:S02]  /*0370*/  IMAD R9, R6, R7, RZ ;  /* 0x0000000706097224 */ /* 0x000fe400078e02ff */
[----:B------:R-:W-:Y:S02]  /*0380*/  IMAD.MOV.U32 R6, RZ, RZ, R8 ;  /* 0x000000ffff067224 */ /* 0x000fe400078e0008 */
[----:B------:R-:W-:-:S06]  /*0390*/  IMAD.HI.U32 R3, R3, R9, R2 ;  /* 0x0000000903037227 */ /* 0x000fcc00078e0002 */
[----:B------:R-:W-:-:S04]  /*03a0*/  IMAD.HI.U32 R3, R3, R6, RZ ;  /* 0x0000000603037227 */ /* 0x000fc800078e00ff */
[----:B------:R-:W-:-:S05]  /*03b0*/  IMAD R0, R3, R0, R6 ;  /* 0x0000000003007224 */ /* 0x000fca00078e0206 */
[----:B------:R-:W-:-:S13]  /*03c0*/  ISETP.GT.U32.AND P1, PT, R7, R0, PT ;  /* 0x000000000700720c */ /* 0x000fda0003f24070 */
[----:B------:R-:W-:Y:S01]  /*03d0*/  @!P1 IMAD.IADD R0, R0, 0x1, -R7 ;  /* 0x0000000100009824 */ /* 0x000fe200078e0a07 */
[----:B------:R-:W-:Y:S02]  /*03e0*/  @!P1 IADD3 R3, R3, 0x1, RZ ;  /* 0x0000000103039810 */ /* 0x000fe40007ffe0ff */
[----:B------:R-:W-:Y:S02]  /*03f0*/  ISETP.NE.AND P1, PT, R4, RZ, PT ;  /* 0x000000ff0400720c */ /* 0x000fe40003f25270 */
[----:B------:R-:W-:Y:S02]  /*0400*/  ISETP.GE.U32.AND P0, PT, R0, R7, PT ;  /* 0x000000070000720c */ /* 0x000fe40003f06070 */
[----:B------:R-:W-:-:S04]  /*0410*/  LOP3.LUT R0, R5, R4, RZ, 0x3c, !PT ;  /* 0x0000000405007212 */ /* 0x000fc800078e3cff */
[----:B------:R-:W-:Y:S01]  /*0420*/  ISETP.GE.AND P2, PT, R0, RZ, PT ;  /* 0x000000ff0000720c */ /* 0x000fe20003f46270 */
[----:B------:R-:W-:-:S05]  /*0430*/  IMAD.MOV.U32 R0, RZ, RZ, c[0x0][0x178] ;  /* 0x00005e00ff007624 */ /* 0x000fca00078e00ff */
[----:B------:R-:W-:Y:S02]  /*0440*/  IADD3 R0, R0, 0x3f, RZ ;  /* 0x0000003f00007810 */ /* 0x000fe40007ffe0ff */
[----:B------:R-:W-:-:S05]  /*0450*/  @P0 IADD3 R3, R3, 0x1, RZ ;  /* 0x0000000103030810 */ /* 0x000fca0007ffe0ff */
[----:B------:R-:W-:Y:S01]  /*0460*/  IMAD.MOV.U32 R2, RZ, RZ, R3 ;  /* 0x000000ffff027224 */ /* 0x000fe200078e0003 */
[----:B------:R-:W-:-:S03]  /*0470*/  SHF.R.S32.HI R3, RZ, 0x1f, R0 ;  /* 0x0000001fff037819 */ /* 0x000fc60000011400 */
[----:B------:R-:W-:Y:S01]  /*0480*/  @!P2 IMAD.MOV R2, RZ, RZ, -R2 ;  /* 0x000000ffff02a224 */ /* 0x000fe200078e0a02 */
[----:B------:R-:W-:Y:S02]  /*0490*/  @!P1 LOP3.LUT R2, RZ, R4, RZ, 0x33, !PT ;  /* 0x00000004ff029212 */ /* 0x000fe400078e33ff */
[----:B------:R-:W-:-:S03]  /*04a0*/  LEA.HI R3, R3, R0, RZ, 0x6 ;  /* 0x0000000003037211 */ /* 0x000fc600078f30ff */
[----:B------:R-:W-:Y:S02]  /*04b0*/  IMAD.SHL.U32 R6, R2, 0x8, RZ ;  /* 0x0000000802067824 */ /* 0x000fe400078e00ff */
[----:B------:R-:W-:-:S03]  /*04c0*/  IMAD.MOV R2, RZ, RZ, -R2 ;  /* 0x000000ffff027224 */ /* 0x000fc600078e0a02 */
[----:B------:R-:W-:Y:S01]  /*04d0*/  LEA.HI.SX32 R3, R3, -R6, 0x1a ;  /* 0x8000000603037211 */ /* 0x000fe200078fd2ff */
[----:B------:R-:W-:-:S03]  /*04e0*/  IMAD R4, R4, R2, R5 ;  /* 0x0000000204047224 */ /* 0x000fc600078e0205 */
[----:B------:R-:W-:Y:S02]  /*04f0*/  IMNMX R11, R3, 0x8, PT ;  /* 0x00000008030b7817 */ /* 0x000fe40003800200 */
[----:B------:R-:W-:Y:S02]  /*0500*/  IABS R9, R4 ;  /* 0x0000000400097213 */ /* 0x000fe40000000000 */
[----:B------:R-:W-:-:S04]  /*0510*/  IABS R7, R11 ;  /* 0x0000000b00077213 */ /* 0x000fc80000000000 */
[----:B------:R-:W0:Y:S08]  /*0520*/  I2F.RP R0, R7 ;  /* 0x0000000700007306 */ /* 0x000e300000209400 */
[----:B0-----:R-:W0:Y:S02]  /*0530*/  MUFU.RCP R0, R0 ;  /* 0x0000000000007308 */ /* 0x001e240000001000 */
[----:B0-----:R-:W-:-:S06]  /*0540*/  IADD3 R3, R0, 0xffffffe, RZ ;  /* 0x0ffffffe00037810 */ /* 0x001fcc0007ffe0ff */
[----:B------:R-:W0:Y:S02]  /*0550*/  F2I.FTZ.U32.TRUNC.NTZ R3, R3 ;  /* 0x0000000300037305 */ /* 0x000e24000021f000 */
[----:B0-----:R-:W-:-:S04]  /*0560*/  IMAD.MOV R8, RZ, RZ, -R3 ;  /* 0x000000ffff087224 */ /* 0x001fc800078e0a03 */
[----:B------:R-:W-:Y:S01]  /*0570*/  IMAD.MOV.U32 R2, RZ, RZ, R8 ;  /* 0x000000ffff027224 */ /* 0x000fe200078e0008 */
[----:B------:R-:W-:-:S03]  /*0580*/  IABS R8, R11 ;  /* 0x0000000b00087213 */ /* 0x000fc60000000000 */
[----:B------:R-:W-:Y:S02]  /*0590*/  IMAD R5, R2, R7, RZ ;  /* 0x0000000702057224 */ /* 0x000fe400078e02ff */
[----:B------:R-:W-:Y:S02]  /*05a0*/  IMAD.MOV.U32 R2, RZ, RZ, RZ ;  /* 0x000000ffff027224 */ /* 0x000fe400078e00ff */
[----:B------:R-:W-:Y:S02]  /*05b0*/  IMAD.MOV R0, RZ, RZ, -R8 ;  /* 0x000000ffff007224 */ /* 0x000fe400078e0a08 */
[----:B------:R-:W-:-:S06]  /*05c0*/  IMAD.HI.U32 R2, R3, R5, R2 ;  /* 0x0000000503027227 */ /* 0x000fcc00078e0002 */
[----:B------:R-:W-:-:S04]  /*05d0*/  IMAD.HI.U32 R2, R2, R9, RZ ;  /* 0x0000000902027227 */ /* 0x000fc800078e00ff */
[----:B------:R-:W-:Y:S02]  /*05e0*/  IMAD R0, R2, R0, R9 ;  /* 0x0000000002007224 */ /* 0x000fe400078e0209 */
[----:B------:R-:W-:-:S03]  /*05f0*/  CS2R R8, SRZ ;  /* 0x0000000000087805 */ /* 0x000fc6000001ff00 */
[----:B------:R-:W-:-:S13]  /*0600*/  ISETP.GT.U32.AND P1, PT, R7, R0, PT ;  /* 0x000000000700720c */ /* 0x000fda0003f24070 */
[----:B------:R-:W-:Y:S01]  /*0610*/  @!P1 IMAD.IADD R0, R0, 0x1, -R7 ;  /* 0x0000000100009824 */ /* 0x000fe200078e0a07 */
[----:B------:R-:W-:Y:S02]  /*0620*/  @!P1 IADD3 R2, R2, 0x1, RZ ;  /* 0x0000000102029810 */ /* 0x000fe40007ffe0ff */
[----:B------:R-:W-:Y:S02]  /*0630*/  ISETP.NE.AND P1, PT, R11, RZ, PT ;  /* 0x000000ff0b00720c */ /* 0x000fe40003f25270 */
[----:B------:R-:W-:Y:S02]  /*0640*/  ISETP.GE.U32.AND P0, PT, R0, R7, PT ;  /* 0x000000070000720c */ /* 0x000fe40003f06070 */
[----:B------:R-:W-:-:S04]  /*0650*/  LOP3.LUT R0, R4, R11, RZ, 0x3c, !PT ;  /* 0x0000000b04007212 */ /* 0x000fc800078e3cff */
[----:B------:R-:W-:-:S07]  /*0660*/  ISETP.GE.AND P2, PT, R0, RZ, PT ;  /* 0x000000ff0000720c */ /* 0x000fce0003f46270 */
[----:B------:R-:W-:Y:S02]  /*0670*/  @P0 IADD3 R2, R2, 0x1, RZ ;  /* 0x0000000102020810 */ /* 0x000fe40007ffe0ff */
[----:B------:R-:W-:-:S04]  /*0680*/  PLOP3.LUT P0, PT, PT, PT, UP0, 0x80, 0x0 ;  /* 0x000000000000781c */ /* 0x000fc80003f0f008 */
[----:B------:R-:W-:Y:S01]  /*0690*/  @!P2 IMAD.MOV R2, RZ, RZ, -R2 ;  /* 0x000000ffff02a224 */ /* 0x000fe200078e0a02 */
[----:B------:R-:W-:-:S05]  /*06a0*/  @!P1 LOP3.LUT R2, RZ, R11, RZ, 0x33, !PT ;  /* 0x0000000bff029212 */ /* 0x000fca00078e33ff */
[----:B------:R-:W-:Y:S02]  /*06b0*/  IMAD.MOV R0, RZ, RZ, -R2 ;  /* 0x000000ffff007224 */ /* 0x000fe400078e0a02 */
[----:B------:R-:W-:Y:S02]  /*06c0*/  IMAD.SHL.U32 R7, R2, 0x80, RZ ;  /* 0x0000008002077824 */ /* 0x000fe400078e00ff */
[----:B------:R-:W-:Y:S02]  /*06d0*/  IMAD R0, R11, R0, R4 ;  /* 0x000000000b007224 */ /* 0x000fe400078e0204 */
[----:B------:R-:W-:Y:S02]  /*06e0*/  CS2R R10, SRZ ;  /* 0x00000000000a7805 */ /* 0x000fe4000001ff00 */
[----:B------:R-:W-:-:S04]  /*06f0*/  IMAD.IADD R0, R6, 0x1, R0 ;  /* 0x0000000106007824 */ /* 0x000fc800078e0200 */
[----:B------:R-:W-:-:S05]  /*0700*/  IMAD R56, R0, 0x40, R52 ;  /* 0x0000004000387824 */ /* 0x000fca00078e0234 */
[----:B------:R0:W-:Y:S01]  /*0710*/  STL [R1+0xf8], R56 ;  /* 0x0000f83801007387 */ /* 0x0001e20000100800 */
[----:B------:R-:W-:Y:S05]  /*0720*/  @!P0 BRA `(.L_x_0) ;  /* 0x0000969000008947 */ /* 0x000fea0003800000 */
[----:B------:R-:W-:Y:S01]  /*0730*/  IABS R0, c[0x0][0x17c] ;  /* 0x00005f0000007a13 */ /* 0x000fe20000000000 */
[----:B------:R-:W-:Y:S01]  /*0740*/  IMAD.SHL.U32 R186, R54, 0x40, RZ ;  /* 0x0000004036ba7824 */ /* 0x000fe200078e00ff */
[----:B------:R-:W-:Y:S01]  /*0750*/  SHF.R.U32.HI R2, RZ, 0x5, R54 ;  /* 0x00000005ff027819 */ /* 0x000fe20000011636 */
[----:B------:R-:W-:Y:S01]  /*0760*/  USHF.R.S32.HI UR5, URZ, 0x1f, UR4 ;  /* 0x0000001f3f057899 */ /* 0x000fe20008011404 */
[----:B------:R-:W1:Y:S01]  /*0770*/  I2F.RP R3, R0 ;  /* 0x0000000000037306 */ /* 0x000e620000209400 */
[----:B------:R-:W-:Y:S01]  /*0780*/  IABS R65, c[0x0][0x178] ;  /* 0x00005e0000417a13 */ /* 0x000fe20000000000 */
[----:B------:R-:W-:Y:S01]  /*0790*/  IMAD.MOV.U32 R185, RZ, RZ, c[0x0][0x18c] ;  /* 0x00006300ffb97624 */ /* 0x000fe200078e00ff */
[----:B------:R-:W-:Y:S01]  /*07a0*/  SGXT.U32 R2, R2, 0x1 ;  /* 0x000000010202781a */ /* 0x000fe20000000000 */
[----:B------:R-:W-:Y:S01]  /*07b0*/  ULEA.HI UR5, UR5, UR4, URZ, 0x5 ;  /* 0x0000000405057291 */ /* 0x000fe2000f8f283f */
[----:B------:R-:W-:Y:S01]  /*07c0*/  LOP3.LUT R184, R54, 0x20, RZ, 0xc0, !PT ;  /* 0x0000002036b87812 */ /* 0x000fe200078ec0ff */
[----:B------:R-:W-:Y:S01]  /*07d0*/  CS2R R160, SRZ ;  /* 0x0000000000a07805 */ /* 0x000fe2000001ff00 */
[----:B------:R-:W-:Y:S01]  /*07e0*/  LOP3.LUT R2, R7, R2, RZ, 0xfc, !PT ;  /* 0x0000000207027212 */ /* 0x000fe200078efcff */
[----:B------:R-:W-:Y:S01]  /*07f0*/  CS2R R162, SRZ ;  /* 0x0000000000a27805 */ /* 0x000fe2000001ff00 */
[----:B------:R-:W-:Y:S01]  /*0800*/  CS2R R156, SRZ ;  /* 0x00000000009c7805 */ /* 0x000fe2000001ff00 */
[----:B------:R-:W-:Y:S01]  /*0810*/  CS2R R158, SRZ ;  /* 0x00000000009e7805 */ /* 0x000fe2000001ff00 */
[C---:B------:R-:W-:Y:S01]  /*0820*/  LOP3.LUT R6, R2.reuse, 0x7e, RZ, 0xfc, !PT ;  /* 0x0000007e02067812 */ /* 0x040fe200078efcff */
[----:B------:R-:W-:Y:S01]  /*0830*/  CS2R R152, SRZ ;  /* 0x0000000000987805 */ /* 0x000fe2000001ff00 */
[C---:B------:R-:W-:Y:S01]  /*0840*/  LOP3.LUT R8, R2.reuse, 0x7c, RZ, 0xfc, !PT ;  /* 0x0000007c02087812 */ /* 0x040fe200078efcff */
[----:B------:R-:W-:Y:S01]  /*0850*/  CS2R R154, SRZ ;  /* 0x00000000009a7805 */ /* 0x000fe2000001ff00 */
[----:B------:R-:W-:Y:S01]  /*0860*/  IABS R252, R6 ;  /* 0x0000000600fc7213 */ /* 0x000fe20000000000 */
[----:B-1----:R-:W1:Y:S01]  /*0870*/  MUFU.RCP R3, R3 ;  /* 0x0000000300037308 */ /* 0x002e620000001000 */
[----:B------:R-:W-:Y:S01]  /*0880*/  IABS R187, R8 ;  /* 0x0000000800bb7213 */ /* 0x000fe20000000000 */
[----:B------:R-:W-:Y:S01]  /*0890*/  CS2R R148, SRZ ;  /* 0x0000000000947805 */ /* 0x000fe2000001ff00 */
[----:B------:R-:W-:Y:S01]  /*08a0*/  LOP3.LUT R10, R2, 0x78, RZ, 0xfc, !PT ;  /* 0x00000078020a7812 */ /* 0x000fe200078efcff */
[----:B------:R-:W-:Y:S01]  /*08b0*/  CS2R R150, SRZ ;  /* 0x0000000000967805 */ /* 0x000fe2000001ff00 */
[----:B------:R-:W-:Y:S01]  /*08c0*/  ISETP.GE.AND P6, PT, R8, RZ, PT ;  /* 0x000000ff0800720c */ /* 0x000fe20003fc6270 */
[----:B------:R-:W-:Y:S01]  /*08d0*/  CS2R R144, SRZ ;  /* 0x0000000000907805 */ /* 0x000fe2000001ff00 */
[----:B------:R-:W-:Y:S01]  /*08e0*/  IABS R27, R10 ;  /* 0x0000000a001b7213 */ /* 0x000fe20000000000 */
[----:B------:R-:W-:Y:S01]  /*08f0*/  CS2R R146, SRZ ;  /* 0x0000000000927805 */ /* 0x000fe2000001ff00 */
[----:B------:R-:W-:Y:S01]  /*0900*/  ISETP.GE.AND P2, PT, R6, RZ, PT ;  /* 0x000000ff0600720c */ /* 0x000fe20003f46270 */
[----:B------:R-:W-:Y:S01]  /*0910*/  CS2R R140, SRZ ;  /* 0x00000000008c7805 */ /* 0x000fe2000001ff00 */
[C---:B------:R-:W-:Y:S01]  /*0920*/  LOP3.LUT R6, R2.reuse, 0x74, RZ, 0xfc, !PT ;  /* 0x0000007402067812 */ /* 0x040fe200078efcff */
[----:B------:R-:W-:Y:S01]  /*0930*/  CS2R R142, SRZ ;  /* 0x00000000008e7805 */ /* 0x000fe2000001ff00 */
[C---:B------:R-:W-:Y:S01]  /*0940*/  LOP3.LUT R8, R2.reuse, 0x72, RZ, 0xfc, !PT ;  /* 0x0000007202087812 */ /* 0x040fe200078efcff */
[----:B------:R-:W-:Y:S01]  /*0950*/  CS2R R136, SRZ ;  /* 0x0000000000887805 */ /* 0x000fe2000001ff00 */
[----:B------:R-:W-:Y:S01]  /*0960*/  IABS R192, R6 ;  /* 0x0000000600c07213 */ /* 0x000fe20000000000 */
[----:B------:R-:W-:Y:S01]  /*0970*/  CS2R R138, SRZ ;  /* 0x00000000008a7805 */ /* 0x000fe2000001ff00 */
[----:B-1----:R-:W-:Y:S01]  /*0980*/  IADD3 R4, R3, 0xffffffe, RZ ;  /* 0x0ffffffe03047810 */ /* 0x002fe20007ffe0ff */
[----:B------:R-:W-:Y:S01]  /*0990*/  CS2R R164, SRZ ;  /* 0x0000000000a47805 */ /* 0x000fe2000001ff00 */
[----:B------:R-:W-:Y:S01]  /*09a0*/  IABS R26, R8 ;  /* 0x00000008001a7213 */ /* 0x000fe20000000000 */
[----:B------:R-:W-:Y:S01]  /*09b0*/  CS2R R166, SRZ ;  /* 0x0000000000a67805 */ /* 0x000fe2000001ff00 */
[----:B------:R1:W2:Y:S01]  /*09c0*/  F2I.FTZ.U32.TRUNC.NTZ R5, R4 ;  /* 0x0000000400057305 */ /* 0x0002a2000021f000 */
[C---:B------:R-:W-:Y:S01]  /*09d0*/  LOP3.LUT R11, R2.reuse, 0x5c, RZ, 0xfc, !PT ;  /* 0x0000005c020b7812 */ /* 0x040fe200078efcff */
[----:B------:R-:W-:Y:S01]  /*09e0*/  CS2R R66, SRZ ;  /* 0x0000000000427805 */ /* 0x000fe2000001ff00 */
[C---:B------:R-:W-:Y:S01]  /*09f0*/  LOP3.LUT R12, R2.reuse, 0x18, RZ, 0xfc, !PT ;  /* 0x00000018020c7812 */ /* 0x040fe200078efcff */
[----:B------:R-:W-:Y:S01]  /*0a00*/  CS2R R132, SRZ ;  /* 0x0000000000847805 */ /* 0x000fe2000001ff00 */
[----:B------:R-:W-:Y:S01]  /*0a10*/  IABS R204, R11 ;  /* 0x0000000b00cc7213 */ /* 0x000fe20000000000 */
[----:B------:R-:W-:Y:S01]  /*0a20*/  CS2R R134, SRZ ;  /* 0x0000000000867805 */ /* 0x000fe2000001ff00 */
[----:B------:R-:W-:Y:S01]  /*0a30*/  IABS R39, R12 ;  /* 0x0000000c00277213 */ /* 0x000fe20000000000 */
[----:B------:R-:W-:Y:S01]  /*0a40*/  CS2R R128, SRZ ;  /* 0x0000000000807805 */ /* 0x000fe2000001ff00 */
[----:B-1----:R-:W-:Y:S01]  /*0a50*/  IMAD.MOV.U32 R4, RZ, RZ, RZ ;  /* 0x000000ffff047224 */ /* 0x002fe200078e00ff */
[C---:B------:R-:W-:Y:S01]  /*0a60*/  LOP3.LUT R14, R2.reuse, 0x14, RZ, 0xfc, !PT ;  /* 0x00000014020e7812 */ /* 0x040fe200078efcff */
[----:B------:R-:W-:Y:S01]  /*0a70*/  CS2R R130, SRZ ;  /* 0x0000000000827805 */ /* 0x000fe2000001ff00 */
[C---:B------:R-:W-:Y:S01]  /*0a80*/  LOP3.LUT R34, R2.reuse, 0xa, RZ, 0xfc, !PT ;  /* 0x0000000a02227812 */ /* 0x040fe200078efcff */
[----:B------:R-:W-:Y:S01]  /*0a90*/  CS2R R124, SRZ ;  /* 0x00000000007c7805 */ /* 0x000fe2000001ff00 */
[----:B------:R-:W-:Y:S01]  /*0aa0*/  IABS R43, R14 ;  /* 0x0000000e002b7213 */ /* 0x000fe20000000000 */
[----:B------:R-:W-:Y:S01]  /*0ab0*/  CS2R R126, SRZ ;  /* 0x00000000007e7805 */ /* 0x000fe2000001ff00 */
[--C-:B--2---:R-:W-:Y:S01]  /*0ac0*/  IMAD.MOV R9, RZ, RZ, -R5.reuse ;  /* 0x000000ffff097224 */ /* 0x104fe200078e0a05 */
[----:B------:R-:W-:Y:S01]  /*0ad0*/  IABS R28, R34 ;  /* 0x00000022001c7213 */ /* 0x000fe20000000000 */
[----:B------:R-:W-:Y:S01]  /*0ae0*/  CS2R R120, SRZ ;  /* 0x0000000000787805 */ /* 0x000fe2000001ff00 */
[C---:B------:R-:W-:Y:S01]  /*0af0*/  LOP3.LUT R36, R2.reuse, 0x8, RZ, 0xfc, !PT ;  /* 0x0000000802247812 */ /* 0x040fe200078efcff */
[----:B------:R-:W-:Y:S01]  /*0b00*/  IMAD R9, R9, R0, RZ ;  /* 0x0000000009097224 */ /* 0x000fe200078e02ff */
[C---:B------:R-:W-:Y:S01]  /*0b10*/  LOP3.LUT R38, R2.reuse, 0x6, RZ, 0xfc, !PT ;  /* 0x0000000602267812 */ /* 0x040fe200078efcff */
[----:B------:R-:W-:Y:S01]  /*0b20*/  CS2R R122, SRZ ;  /* 0x00000000007a7805 */ /* 0x000fe2000001ff00 */
[----:B------:R-:W-:Y:S01]  /*0b30*/  IABS R30, R36 ;  /* 0x00000024001e7213 */ /* 0x000fe20000000000 */
[----:B------:R-:W-:Y:S01]  /*0b40*/  IMAD.HI.U32 R3, R5, R9, R4 ;  /* 0x0000000905037227 */ /* 0x000fe200078e0004 */
[C---:B------:R-:W-:Y:S01]  /*0b50*/  LOP3.LUT R9, R2.reuse, 0x7a, RZ, 0xfc, !PT ;  /* 0x0000007a02097812 */ /* 0x040fe200078efcff */
[----:B------:R-:W-:Y:S01]  /*0b60*/  CS2R R68, SRZ ;  /* 0x0000000000447805 */ /* 0x000fe2000001ff00 */
[----:B------:R-:W-:Y:S01]  /*0b70*/  IABS R32, R38 ;  /* 0x0000002600207213 */ /* 0x000fe20000000000 */
[----:B------:R-:W-:Y:S01]  /*0b80*/  CS2R R70, SRZ ;  /* 0x0000000000467805 */ /* 0x000fe2000001ff00 */
[----:B------:R-:W-:Y:S01]  /*0b90*/  IABS R189, R9 ;  /* 0x0000000900bd7213 */ /* 0x000fe20000000000 */
[----:B------:R-:W-:Y:S01]  /*0ba0*/  IMAD.HI.U32 R4, R3, R252, RZ ;  /* 0x000000fc03047227 */ /* 0x000fe200078e00ff */
[----:B------:R-:W-:Y:S01]  /*0bb0*/  ISETP.GE.AND P3, PT, R9, RZ, PT ;  /* 0x000000ff0900720c */ /* 0x000fe20003f66270 */
[----:B------:R-:W-:Y:S01]  /*0bc0*/  CS2R R116, SRZ ;  /* 0x0000000000747805 */ /* 0x000fe2000001ff00 */
[----:B------:R-:W-:Y:S01]  /*0bd0*/  LOP3.LUT R9, R2, 0x6c, RZ, 0xfc, !PT ;  /* 0x0000006c02097812 */ /* 0x000fe200078efcff */
[----:B------:R-:W-:Y:S01]  /*0be0*/  IMAD.MOV R5, RZ, RZ, -R4 ;  /* 0x000000ffff057224 */ /* 0x000fe200078e0a04 */
[----:B------:R-:W-:Y:S01]  /*0bf0*/  CS2R R118, SRZ ;  /* 0x0000000000767805 */ /* 0x000fe2000001ff00 */
[C---:B------:R-:W-:Y:S01]  /*0c00*/  IMAD.HI.U32 R4, R3.reuse, R187, RZ ;  /* 0x000000bb03047227 */ /* 0x040fe200078e00ff */
[----:B------:R-:W-:Y:S01]  /*0c10*/  IABS R25, R9 ;  /* 0x0000000900197213 */ /* 0x000fe20000000000 */
[----:B------:R-:W-:Y:S01]  /*0c20*/  CS2R R112, SRZ ;  /* 0x0000000000707805 */ /* 0x000fe2000001ff00 */
[----:B------:R-:W-:Y:S01]  /*0c30*/  CS2R R114, SRZ ;  /* 0x0000000000727805 */ /* 0x000fe2000001ff00 */
[C---:B------:R-:W-:Y:S01]  /*0c40*/  IMAD R252, R0.reuse, R5, R252 ;  /* 0x0000000500fc7224 */ /* 0x040fe200078e02fc */
[----:B------:R-:W-:Y:S01]  /*0c50*/  CS2R R108, SRZ ;  /* 0x00000000006c7805 */ /* 0x000fe2000001ff00 */
[----:B------:R-:W-:Y:S01]  /*0c60*/  IMAD.MOV R5, RZ, RZ, -R4 ;  /* 0x000000ffff057224 */ /* 0x000fe200078e0a04 */
[----:B------:R-:W-:Y:S01]  /*0c70*/  CS2R R110, SRZ ;  /* 0x00000000006e7805 */ /* 0x000fe2000001ff00 */
[C---:B------:R-:W-:Y:S01]  /*0c80*/  IMAD.HI.U32 R4, R3.reuse, R189, RZ ;  /* 0x000000bd03047227 */ /* 0x040fe200078e00ff */
[C---:B------:R-:W-:Y:S01]  /*0c90*/  ISETP.GT.U32.AND P0, PT, R0.reuse, R252, PT ;  /* 0x000000fc0000720c */ /* 0x040fe20003f04070 */
[----:B------:R-:W-:Y:S01]  /*0ca0*/  CS2R R104, SRZ ;  /* 0x0000000000687805 */ /* 0x000fe2000001ff00 */
[----:B------:R-:W-:Y:S01]  /*0cb0*/  CS2R R106, SRZ ;  /* 0x00000000006a7805 */ /* 0x000fe2000001ff00 */
[----:B------:R-:W-:Y:S01]  /*0cc0*/  IMAD R187, R0, R5, R187 ;  /* 0x0000000500bb7224 */ /* 0x000fe200078e02bb */
[----:B------:R-:W-:Y:S01]  /*0cd0*/  LOP3.LUT R5, R2, 0x76, RZ, 0xfc, !PT ;  /* 0x0000007602057812 */ /* 0x000fe200078efcff */
[----:B------:R-:W-:Y:S01]  /*0ce0*/  IMAD.MOV R4, RZ, RZ, -R4 ;  /* 0x000000ffff047224 */ /* 0x000fe200078e0a04 */
[----:B------:R-:W-:Y:S01]  /*0cf0*/  CS2R R180, SRZ ;  /* 0x0000000000b47805 */ /* 0x000fe2000001ff00 */
[----:B------:R-:W-:Y:S01]  /*0d00*/  CS2R R182, SRZ ;  /* 0x0000000000b67805 */ /* 0x000fe2000001ff00 */
[C---:B------:R-:W-:Y:S01]  /*0d10*/  ISETP.GT.U32.AND P5, PT, R0.reuse, R187, PT ;  /* 0x000000bb0000720c */ /* 0x040fe20003fa4070 */
[C---:B------:R-:W-:Y:S01]  /*0d20*/  IMAD R189, R0.reuse, R4, R189 ;  /* 0x0000000400bd7224 */ /* 0x040fe200078e02bd */
[----:B------:R-:W-:Y:S01]  /*0d30*/  IABS R190, R5 ;  /* 0x0000000500be7213 */ /* 0x000fe20000000000 */
[----:B------:R-:W-:Y:S01]  /*0d40*/  IMAD.HI.U32 R4, R3, R27, RZ ;  /* 0x0000001b03047227 */ /* 0x000fe200078e00ff */
[----:B------:R-:W-:Y:S01]  /*0d50*/  CS2R R72, SRZ ;  /* 0x0000000000487805 */ /* 0x000fe2000001ff00 */
[----:B------:R-:W-:Y:S01]  /*0d60*/  CS2R R74, SRZ ;  /* 0x00000000004a7805 */ /* 0x000fe2000001ff00 */
[----:B------:R-:W-:Y:S01]  /*0d70*/  ISETP.GT.U32.AND P4, PT, R0, R189, PT ;  /* 0x000000bd0000720c */ /* 0x000fe20003f84070 */
[----:B------:R-:W-:Y:S01]  /*0d80*/  @!P0 IMAD.IADD R252, R252, 0x1, -R0 ;  /* 0x00000001fcfc8824 */ /* 0x000fe200078e0a00 */
[----:B------:R-:W-:Y:S01]  /*0d90*/  ISETP.GE.AND P0, PT, R10, RZ, PT ;  /* 0x000000ff0a00720c */ /* 0x000fe20003f06270 */
[----:B------:R-:W-:Y:S01]  /*0da0*/  IMAD.MOV R4, RZ, RZ, -R4 ;  /* 0x000000ffff047224 */ /* 0x000fe200078e0a04 */
[----:B------:R-:W-:Y:S01]  /*0db0*/  LOP3.LUT R10, R2, 0x6a, RZ, 0xfc, !PT ;  /* 0x0000006a020a7812 */ /* 0x000fe200078efcff */
[----:B------:R-:W-:Y:S01]  /*0dc0*/  CS2R R100, SRZ ;  /* 0x0000000000647805 */ /* 0x000fe2000001ff00 */
[C---:B------:R-:W-:Y:S01]  /*0dd0*/  ISETP.GT.U32.AND P1, PT, R0.reuse, R252, PT ;  /* 0x000000fc0000720c */ /* 0x040fe20003f24070 */
[--C-:B------:R-:W-:Y:S01]  /*0de0*/  @!P5 IMAD.IADD R187, R187, 0x1, -R0.reuse ;  /* 0x00000001bbbbd824 */ /* 0x100fe200078e0a00 */
[----:B------:R-:W-:Y:S01]  /*0df0*/  IABS R196, R10 ;  /* 0x0000000a00c47213 */ /* 0x000fe20000000000 */
[C---:B------:R-:W-:Y:S01]  /*0e00*/  IMAD R27, R0.reuse, R4, R27 ;  /* 0x00000004001b7224 */ /* 0x040fe200078e021b */
[----:B------:R-:W-:Y:S01]  /*0e10*/  CS2R R102, SRZ ;  /* 0x0000000000667805 */ /* 0x000fe2000001ff00 */
[----:B------:R-:W-:Y:S01]  /*0e20*/  IMAD.HI.U32 R4, R3, R190, RZ ;  /* 0x000000be03047227 */ /* 0x000fe200078e00ff */
[----:B------:R-:W-:Y:S01]  /*0e30*/  ISETP.GT.U32.AND P5, PT, R0, R187, PT ;  /* 0x000000bb0000720c */ /* 0x000fe20003fa4070 */
[----:B------:R-:W-:Y:S01]  /*0e40*/  CS2R R96, SRZ ;  /* 0x0000000000607805 */ /* 0x000fe2000001ff00 */
[----:B------:R-:W-:Y:S01]  /*0e50*/  CS2R R98, SRZ ;  /* 0x0000000000627805 */ /* 0x000fe2000001ff00 */
[--C-:B------:R-:W-:Y:S01]  /*0e60*/  @!P4 IMAD.IADD R189, R189, 0x1, -R0.reuse ;  /* 0x00000001bdbdc824 */ /* 0x100fe200078e0a00 */
[----:B------:R-:W-:Y:S01]  /*0e70*/  CS2R R92, SRZ ;  /* 0x00000000005c7805 */ /* 0x000fe2000001ff00 */
[----:B------:R-:W-:Y:S01]  /*0e80*/  IMAD.SHL.U32 R185, R185, 0x20, RZ ;  /* 0x00000020b9b97824 */ /* 0x000fe200078e00ff */
[----:B------:R-:W-:Y:S01]  /*0e90*/  CS2R R94, SRZ ;  /* 0x00000000005e7805 */ /* 0x000fe2000001ff00 */
[----:B------:R-:W-:Y:S01]  /*0ea0*/  @!P1 IMAD.IADD R252, R252, 0x1, -R0 ;  /* 0x00000001fcfc9824 */ /* 0x000fe200078e0a00 */
[----:B------:R-:W-:Y:S01]  /*0eb0*/  ISETP.GE.AND P1, PT, R5, RZ, PT ;  /* 0x000000ff0500720c */ /* 0x000fe20003f26270 */
[----:B------:R-:W-:Y:S01]  /*0ec0*/  IMAD.MOV R5, RZ, RZ, -R4 ;  /* 0x000000ffff057224 */ /* 0x000fe200078e0a04 */
[----:B------:R-:W-:Y:S01]  /*0ed0*/  ISETP.GT.U32.AND P4, PT, R0, R189, PT ;  /* 0x000000bd0000720c */ /* 0x000fe20003f84070 */
[----:B------:R-:W-:Y:S01]  /*0ee0*/  IMAD.HI.U32 R4, R3, R192, RZ ;  /* 0x000000c003047227 */ /* 0x000fe200078e00ff */
[----:B------:R-:W-:-:S02]  /*0ef0*/  ULDC UR6, c[0x0][0x188] ;  /* 0x0000620000067ab9 */ /* 0x000fc40000000800 */
[----:B------:R-:W-:Y:S01]  /*0f00*/  USHF.L.U32 UR38, UR6, 0x5, URZ ;  /* 0x0000000506267899 */ /* 0x000fe2000800063f */
[----:B------:R-:W-:Y:S01]  /*0f10*/  @!P5 IMAD.IADD R187, R187, 0x1, -R0 ;  /* 0x00000001bbbbd824 */ /* 0x000fe200078e0a00 */
[----:B------:R-:W-:Y:S01]  /*0f20*/  ISETP.GE.AND P5, PT, R6, RZ, PT ;  /* 0x000000ff0600720c */ /* 0x000fe20003fa6270 */
[----:B------:R-:W-:Y:S01]  /*0f30*/  IMAD R190, R0, R5, R190 ;  /* 0x0000000500be7224 */ /* 0x000fe200078e02be */
[----:B------:R-:W-:Y:S01]  /*0f40*/  LOP3.LUT R6, R2, 0x70, RZ, 0xfc, !PT ;  /* 0x0000007002067812 */ /* 0x000fe200078efcff */
[----:B------:R-:W-:Y:S01]  /*0f50*/  @!P6 IMAD.MOV R187, RZ, RZ, -R187 ;  /* 0x000000ffffbbe224 */ /* 0x000fe200078e0abb */
[----:B------:R-:W-:Y:S01]  /*0f60*/  UIMAD UR7, UR6, 0x1f, URZ ;  /* 0x0000001f060778a4 */ /* 0x000fe2000f8e023f */
[----:B------:R-:W-:Y:S01]  /*0f70*/  IMAD.MOV R5, RZ, RZ, -R4 ;  /* 0x000000ffff057224 */ /* 0x000fe200078e0a04 */
[----:B------:R-:W-:Y:S01]  /*0f80*/  ISETP.GT.U32.AND P6, PT, R0, R190, PT ;  /* 0x000000be0000720c */ /* 0x000fe20003fc4070 */
[----:B------:R-:W-:Y:S01]  /*0f90*/  IMAD.HI.U32 R4, R3, R26, RZ ;  /* 0x0000001a03047227 */ /* 0x000fe200078e00ff */
[----:B------:R-:W-:Y:S01]  /*0fa0*/  IABS R193, R6 ;  /* 0x0000000600c17213 */ /* 0x000fe20000000000 */
[----:B------:R-:W-:-:S02]  /*0fb0*/  UIMAD UR10, UR6, 0x1e, URZ ;  /* 0x0000001e060a78a4 */ /* 0x000fc4000f8e023f */
[----:B------:R-:W-:Y:S01]  /*0fc0*/  IMAD R192, R0, R5, R192 ;  /* 0x0000000500c07224 */ /* 0x000fe200078e02c0 */
[----:B------:R-:W-:Y:S01]  /*0fd0*/  UIMAD UR11, UR6, 0x1d, URZ ;  /* 0x0000001d060b78a4 */ /* 0x000fe2000f8e023f */
[----:B------:R-:W-:Y:S01]  /*0fe0*/  IMAD.MOV R5, RZ, RZ, -R4 ;  /* 0x000000ffff057224 */ /* 0x000fe200078e0a04 */
[----:B------:R-:W-:Y:S01]  /*0ff0*/  UIMAD UR12, UR6, 0x1c, URZ ;  /* 0x0000001c060c78a4 */ /* 0x000fe2000f8e023f */
[----:B------:R-:W-:Y:S01]  /*1000*/  IMAD.HI.U32 R4, R3, R193, RZ ;  /* 0x000000c103047227 */ /* 0x000fe200078e00ff */
[----:B------:R-:W-:Y:S02]  /*1010*/  UIMAD UR13, UR6, 0x1b, URZ ;  /* 0x0000001b060d78a4 */ /* 0x000fe4000f8e023f */
[----:B------:R-:W-:Y:S01]  /*1020*/  UIMAD UR14, UR6, 0x1a, URZ ;  /* 0x0000001a060e78a4 */ /* 0x000fe2000f8e023f */
[----:B------:R-:W-:Y:S01]  /*1030*/  @!P6 IMAD.IADD R190, R190, 0x1, -R0 ;  /* 0x00000001bebee824 */ /* 0x000fe200078e0a00 */
[----:B------:R-:W-:Y:S01]  /*1040*/  UIMAD UR15, UR6, 0x19, URZ ;  /* 0x00000019060f78a4 */ /* 0x000fe2000f8e023f */
[----:B------:R-:W-:Y:S01]  /*1050*/  @!P2 IMAD.MOV R252, RZ, RZ, -R252 ;  /* 0x000000fffffca224 */ /* 0x000fe200078e0afc */
[C---:B------:R-:W-:Y:S01]  /*1060*/  ISETP.GT.U32.AND P2, PT, R0.reuse, R27, PT ;  /* 0x0000001b0000720c */ /* 0x040fe20003f44070 */
[----:B------:R-:W-:Y:S01]  /*1070*/  IMAD.MOV R4, RZ, RZ, -R4 ;  /* 0x000000ffff047224 */ /* 0x000fe200078e0a04 */
[----:B------:R-:W-:Y:S01]  /*1080*/  ISETP.GT.U32.AND P6, PT, R0, R190, PT ;  /* 0x000000be0000720c */ /* 0x000fe20003fc4070 */
[----:B------:R-:W-:Y:S01]  /*1090*/  @!P4 IMAD.IADD R189, R189, 0x1, -R0 ;  /* 0x00000001bdbdc824 */ /* 0x000fe200078e0a00 */
[----:B------:R-:W-:Y:S01]  /*10a0*/  ISETP.GE.AND P4, PT, R8, RZ, PT ;  /* 0x000000ff0800720c */ /* 0x000fe20003f86270 */
[----:B------:R-:W-:Y:S01]  /*10b0*/  IMAD R193, R0, R4, R193 ;  /* 0x0000000400c17224 */ /* 0x000fe200078e02c1 */
[----:B------:R-:W-:Y:S01]  /*10c0*/  LOP3.LUT R8, R2, 0x6e, RZ, 0xfc, !PT ;  /* 0x0000006e02087812 */ /* 0x000fe200078efcff */
[----:B------:R-:W-:Y:S01]  /*10d0*/  @!P3 IMAD.MOV R189, RZ, RZ, -R189 ;  /* 0x000000ffffbdb224 */ /* 0x000fe200078e0abd */
[C---:B------:R-:W-:Y:S01]  /*10e0*/  ISETP.GT.U32.AND P3, PT, R0.reuse, R192, PT ;  /* 0x000000c00000720c */ /* 0x040fe20003f64070 */
[----:B------:R-:W-:Y:S01]  /*10f0*/  IMAD R26, R0, R5, R26 ;  /* 0x00000005001a7224 */ /* 0x000fe200078e021a */
[----:B------:R-:W-:Y:S01]  /*1100*/  IABS R195, R8 ;  /* 0x0000000800c37213 */ /* 0x000fe20000000000 */
[----:B------:R-:W-:Y:S01]  /*1110*/  IMAD.HI.U32 R5, R3, R196, RZ ;  /* 0x000000c403057227 */ /* 0x000fe200078e00ff */
[----:B------:R-:W-:-:S02]  /*1120*/  UIMAD UR16, UR6, 0x18, URZ ;  /* 0x00000018061078a4 */ /* 0x000fc4000f8e023f */
[----:B------:R-:W-:Y:S01]  /*1130*/  UIMAD UR17, UR6, 0x17, URZ ;  /* 0x00000017061178a4 */ /* 0x000fe2000f8e023f */
[--C-:B------:R-:W-:Y:S01]  /*1140*/  @!P6 IMAD.IADD R190, R190, 0x1, -R0.reuse ;  /* 0x00000001bebee824 */ /* 0x100fe200078e0a00 */
[C---:B------:R-:W-:Y:S01]  /*1150*/  ISETP.GT.U32.AND P6, PT, R0.reuse, R193, PT ;  /* 0x000000c10000720c */ /* 0x040fe20003fc4070 */
[----:B------:R-:W-:Y:S01]  /*1160*/  @!P2 IMAD.IADD R27, R27, 0x1, -R0 ;  /* 0x000000011b1ba824 */ /* 0x000fe200078e0a00 */
[----:B------:R-:W-:Y:S01]  /*1170*/  UIMAD UR18, UR6, 0x16, URZ ;  /* 0x00000016061278a4 */ /* 0x000fe2000f8e023f */
[----:B------:R-:W-:Y:S01]  /*1180*/  IMAD.HI.U32 R4, R3, R195, RZ ;  /* 0x000000c303047227 */ /* 0x000fe200078e00ff */
[----:B------:R-:W-:Y:S02]  /*1190*/  UIMAD UR19, UR6, 0x15, URZ ;  /* 0x00000015061378a4 */ /* 0x000fe4000f8e023f */
[----:B------:R-:W-:Y:S01]  /*11a0*/  ISETP.GT.U32.AND P2, PT, R0, R27, PT ;  /* 0x0000001b0000720c */ /* 0x000fe20003f44070 */
[----:B------:R-:W-:Y:S01]  /*11b0*/  IMAD.MOV R4, RZ, RZ, -R4 ;  /* 0x000000ffff047224 */ /* 0x000fe200078e0a04 */
[----:B------:R-:W-:Y:S01]  /*11c0*/  UIMAD UR20, UR6, 0x14, URZ ;  /* 0x00000014061478a4 */ /* 0x000fe2000f8e023f */
[--C-:B------:R-:W-:Y:S01]  /*11d0*/  @!P3 IMAD.IADD R192, R192, 0x1, -R0.reuse ;  /* 0x00000001c0c0b824 */ /* 0x100fe200078e0a00 */
[----:B------:R-:W-:Y:S01]  /*11e0*/  UIMAD UR21, UR6, 0x13, URZ ;  /* 0x00000013061578a4 */ /* 0x000fe2000f8e023f */
[C---:B------:R-:W-:Y:S01]  /*11f0*/  IMAD R195, R0.reuse, R4, R195 ;  /* 0x0000000400c37224 */ /* 0x040fe200078e02c3 */
[----:B------:R-:W-:Y:S01]  /*1200*/  UIMAD UR22, UR6, 0x12, URZ ;  /* 0x00000012061678a4 */ /* 0x000fe2000f8e023f */
[----:B------:R-:W-:Y:S01]  /*1210*/  @!P6 IMAD.IADD R193, R193, 0x1, -R0 ;  /* 0x00000001c1c1e824 */ /* 0x000fe200078e0a00 */
[----:B------:R-:W-:Y:S01]  /*1220*/  ISETP.GT.U32.AND P3, PT, R0, R192, PT ;  /* 0x000000c00000720c */ /* 0x000fe20003f64070 */
[----:B------:R-:W-:Y:S01]  /*1230*/  IMAD.HI.U32 R4, R3, R25, RZ ;  /* 0x0000001903047227 */ /* 0x000fe200078e00ff */
[----:B------:R-:W-:-:S02]  /*1240*/  UIMAD UR23, UR6, 0x11, URZ ;  /* 0x00000011061778a4 */ /* 0x000fc4000f8e023f */
[C---:B------:R-:W-:Y:S01]  /*1250*/  ISETP.GT.U32.AND P6, PT, R0.reuse, R193, PT ;  /* 0x000000c10000720c */ /* 0x040fe20003fc4070 */
[----:B------:R-:W-:Y:S01]  /*1260*/  @!P2 IMAD.IADD R27, R27, 0x1, -R0 ;  /* 0x000000011b1ba824 */ /* 0x000fe200078e0a00 */
[C---:B------:R-:W-:Y:S01]  /*1270*/  ISETP.GT.U32.AND P2, PT, R0.reuse, R26, PT ;  /* 0x0000001a0000720c */ /* 0x040fe20003f44070 */
[----:B------:R-:W-:Y:S01]  /*1280*/  IMAD.MOV R4, RZ, RZ, -R4 ;  /* 0x000000ffff047224 */ /* 0x000fe200078e0a04 */
[----:B------:R-:W-:Y:S01]  /*1290*/  USHF.L.U32 UR24, UR6, 0x4, URZ ;  /* 0x0000000406187899 */ /* 0x000fe2000800063f */
[----:B------:R-:W-:Y:S01]  /*12a0*/  IMAD.MOV R5, RZ, RZ, -R5 ;  /* 0x000000ffff057224 */ /* 0x000fe200078e0a05 */
[----:B------:R-:W-:Y:S01]  /*12b0*/  UIMAD UR25, UR6, 0xf, URZ ;  /* 0x0000000f061978a4 */ /* 0x000fe2000f8e023f */
[----:B------:R-:W-:Y:S01]  /*12c0*/  IMAD R25, R0, R4, R25 ;  /* 0x0000000400197224 */ /* 0x000fe200078e0219 */
[----:B------:R-:W-:Y:S01]  /*12d0*/  UIMAD UR26, UR6, 0xe, URZ ;  /* 0x0000000e061a78a4 */ /* 0x000fe2000f8e023f */
[----:B------:R-:W-:Y:S01]  /*12e0*/  @!P3 IMAD.IADD R192, R192, 0x1, -R0 ;  /* 0x00000001c0c0b824 */ /* 0x000fe200078e0a00 */
[C---:B------:R-:W-:Y:S01]  /*12f0*/  ISETP.GT.U32.AND P3, PT, R0.reuse, R195, PT ;  /* 0x000000c30000720c */ /* 0x040fe20003f64070 */
[C---:B------:R-:W-:Y:S01]  /*1300*/  IMAD R196, R0.reuse, R5, R196 ;  /* 0x0000000500c47224 */ /* 0x040fe200078e02c4 */
[----:B------:R-:W-:Y:S01]  /*1310*/  UIMAD UR27, UR6, 0xd, URZ ;  /* 0x0000000d061b78a4 */ /* 0x000fe2000f8e023f */
[--C-:B------:R-:W-:Y:S01]  /*1320*/  @!P6 IMAD.IADD R193, R193, 0x1, -R0.reuse ;  /* 0x00000001c1c1e824 */ /* 0x100fe200078e0a00 */
[----:B------:R-:W-:Y:S01]  /*1330*/  ISETP.GT.U32.AND P6, PT, R0, R25, PT ;  /* 0x000000190000720c */ /* 0x000fe20003fc4070 */
[----:B------:R-:W-:Y:S01]  /*1340*/  @!P2 IMAD.IADD R26, R26, 0x1, -R0 ;  /* 0x000000011a1aa824 */ /* 0x000fe200078e0a00 */
[----:B------:R-:W-:Y:S01]  /*1350*/  UIMAD UR28, UR6, 0xc, URZ ;  /* 0x0000000c061c78a4 */ /* 0x000fe2000f8e023f */
[----:B------:R-:W-:Y:S01]  /*1360*/  @!P0 IMAD.MOV R27, RZ, RZ, -R27 ;  /* 0x000000ffff1b8224 */ /* 0x000fe200078e0a1b */
[----:B------:R-:W-:Y:S01]  /*1370*/  ISETP.GE.AND P0, PT, R6, RZ, PT ;  /* 0x000000ff0600720c */ /* 0x000fe20003f06270 */
[----:B------:R-:W-:Y:S01]  /*1380*/  @!P5 IMAD.MOV R192, RZ, RZ, -R192 ;  /* 0x000000ffffc0d224 */ /* 0x000fe200078e0ac0 */
[----:B------:R-:W-:Y:S01]  /*1390*/  ISETP.GT.U32.AND P2, PT, R0, R26, PT ;  /* 0x0000001a0000720c */ /* 0x000fe20003f44070 */
[----:B------:R-:W-:Y:S01]  /*13a0*/  @!P1 IMAD.MOV R190, RZ, RZ, -R190 ;  /* 0x000000ffffbe9224 */ /* 0x000fe200078e0abe */
[----:B------:R-:W-:Y:S01]  /*13b0*/  LOP3.LUT R6, R2, 0x68, RZ, 0xfc, !PT ;  /* 0x0000006802067812 */ /* 0x000fe200078efcff */
[--C-:B------:R-:W-:Y:S01]  /*13c0*/  @!P3 IMAD.IADD R195, R195, 0x1, -R0.reuse ;  /* 0x00000001c3c3b824 */ /* 0x100fe200078e0a00 */
[----:B------:R-:W-:Y:S01]  /*13d0*/  ISETP.GT.U32.AND P5, PT, R0, R196, PT ;  /* 0x000000c40000720c */ /* 0x000fe20003fa4070 */
[----:B------:R-:W-:Y:S01]  /*13e0*/  UIMAD UR29, UR6, 0xb, URZ ;  /* 0x0000000b061d78a4 */ /* 0x000fe2000f8e023f */
[----:B------:R-:W-:Y:S01]  /*13f0*/  IABS R198, R6 ;  /* 0x0000000600c67213 */ /* 0x000fe20000000000 */
[--C-:B------:R-:W-:Y:S01]  /*1400*/  @!P6 IMAD.IADD R25, R25, 0x1, -R0.reuse ;  /* 0x000000011919e824 */ /* 0x100fe200078e0a00 */
[----:B------:R-:W-:Y:S01]  /*1410*/  ISETP.GE.AND P1, PT, R8, RZ, PT ;  /* 0x000000ff0800720c */ /* 0x000fe20003f26270 */
[----:B------:R-:W-:Y:S01]  /*1420*/  UIMAD UR30, UR6, 0xa, URZ ;  /* 0x0000000a061e78a4 */ /* 0x000fe2000f8e023f */
[----:B------:R-:W-:Y:S01]  /*1430*/  LOP3.LUT R8, R2, 0x66, RZ, 0xfc, !PT ;  /* 0x0000006602087812 */ /* 0x000fe200078efcff */
[----:B------:R-:W-:Y:S01]  /*1440*/  IMAD.HI.U32 R4, R3, R198, RZ ;  /* 0x000000c603047227 */ /* 0x000fe200078e00ff */
[----:B------:R-:W-:Y:S01]  /*1450*/  ISETP.GT.U32.AND P6, PT, R0, R25, PT ;  /* 0x000000190000720c */ /* 0x000fe20003fc4070 */
[----:B------:R-:W-:Y:S01]  /*1460*/  UIMAD UR31, UR6, 0x9, URZ ;  /* 0x00000009061f78a4 */ /* 0x000fe2000f8e023f */
[----:B------:R-:W-:Y:S01]  /*1470*/  IABS R24, R8 ;  /* 0x0000000800187213 */ /* 0x000fe20000000000 */
[----:B------:R-:W-:Y:S01]  /*1480*/  @!P2 IMAD.IADD R26, R26, 0x1, -R0 ;  /* 0x000000011a1aa824 */ /* 0x000fe200078e0a00 */
[----:B------:R-:W-:Y:S01]  /*1490*/  ISETP.GE.AND P2, PT, R9, RZ, PT ;  /* 0x000000ff0900720c */ /* 0x000fe20003f46270 */
[----:B------:R-:W-:Y:S01]  /*14a0*/  @!P0 IMAD.MOV R193, RZ, RZ, -R193 ;  /* 0x000000ffffc18224 */ /* 0x000fe200078e0ac1 */
[----:B------:R-:W-:Y:S01]  /*14b0*/  ISETP.GE.AND P0, PT, R6, RZ, PT ;  /* 0x000000ff0600720c */ /* 0x000fe20003f06270 */
[----:B------:R-:W-:Y:S01]  /*14c0*/  IMAD.MOV R9, RZ, RZ, -R4 ;  /* 0x000000ffff097224 */ /* 0x000fe200078e0a04 */
[----:B------:R-:W-:Y:S01]  /*14d0*/  LOP3.LUT R6, R2, 0x64, RZ, 0xfc, !PT ;  /* 0x0000006402067812 */ /* 0x000fe200078efcff */
[----:B------:R-:W-:Y:S01]  /*14e0*/  @!P5 IMAD.IADD R196, R196, 0x1, -R0 ;  /* 0x00000001c4c4d824 */ /* 0x000fe200078e0a00 */
[C---:B------:R-:W-:Y:S01]  /*14f0*/  ISETP.GT.U32.AND P3, PT, R0.reuse, R195, PT ;  /* 0x000000c30000720c */ /* 0x040fe20003f64070 */
[C---:B------:R-:W-:Y:S01]  /*1500*/  IMAD R198, R0.reuse, R9, R198 ;  /* 0x0000000900c67224 */ /* 0x040fe200078e02c6 */
[----:B------:R-:W-:Y:S01]  /*1510*/  IABS R199, R6 ;  /* 0x0000000600c77213 */ /* 0x000fe20000000000 */
[----:B------:R-:W-:Y:S01]  /*1520*/  IMAD.HI.U32 R5, R3, R24, RZ ;  /* 0x0000001803057227 */ /* 0x000fe200078e00ff */
[----:B------:R-:W-:Y:S01]  /*1530*/  ISETP.GT.U32.AND P5, PT, R0, R196, PT ;  /* 0x000000c40000720c */ /* 0x000fe20003fa4070 */
[----:B------:R-:W-:Y:S01]  /*1540*/  USHF.L.U32 UR32, UR6, 0x3, URZ ;  /* 0x0000000306207899 */ /* 0x000fe2000800063f */
[----:B------:R-:W-:Y:S01]  /*1550*/  LOP3.LUT R9, R2, 0x60, RZ, 0xfc, !PT ;  /* 0x0000006002097812 */ /* 0x000fe200078efcff */
[----:B------:R-:W-:Y:S01]  /*1560*/  @!P6 IMAD.IADD R25, R25, 0x1, -R0 ;  /* 0x000000011919e824 */ /* 0x000fe200078e0a00 */
[----:B------:R-:W-:Y:S01]  /*1570*/  ISETP.GT.U32.AND P6, PT, R0, R198, PT ;  /* 0x000000c60000720c */ /* 0x000fe20003fc4070 */
[----:B------:R-:W-:Y:S01]  /*1580*/  IMAD.MOV R5, RZ, RZ, -R5 ;  /* 0x000000ffff057224 */ /* 0x000fe200078e0a05 */
[----:B------:R-:W-:Y:S01]  /*1590*/  IABS R23, R9 ;  /* 0x0000000900177213 */ /* 0x000fe20000000000 */
[----:B------:R-:W-:Y:S01]  /*15a0*/  IMAD.HI.U32 R4, R3, R199, RZ ;  /* 0x000000c703047227 */ /* 0x000fe200078e00ff */
[----:B------:R-:W-:-:S02]  /*15b0*/  UIMAD UR33, UR6, 0x7, URZ ;  /* 0x00000007062178a4 */ /* 0x000fc4000f8e023f */
[----:B------:R-:W-:Y:S01]  /*15c0*/  UIMAD UR34, UR6, 0x6, URZ ;  /* 0x00000006062278a4 */ /* 0x000fe2000f8e023f */
[----:B------:R-:W-:Y:S01]  /*15d0*/  IMAD R24, R0, R5, R24 ;  /* 0x0000000500187224 */ /* 0x000fe200078e0218 */
[----:B------:R-:W-:Y:S01]  /*15e0*/  UIMAD UR35, UR6, 0x5, URZ ;  /* 0x00000005062378a4 */ /* 0x000fe2000f8e023f */
[----:B------:R-:W-:Y:S01]  /*15f0*/  IMAD.MOV R4, RZ, RZ, -R4 ;  /* 0x000000ffff047224 */ /* 0x000fe200078e0a04 */
[----:B------:R-:W-:Y:S01]  /*1600*/  USHF.L.U32 UR36, UR6, 0x2, URZ ;  /* 0x0000000206247899 */ /* 0x000fe2000800063f */
[--C-:B------:R-:W-:Y:S01]  /*1610*/  @!P3 IMAD.IADD R195, R195, 0x1, -R0.reuse ;  /* 0x00000001c3c3b824 */ /* 0x100fe200078e0a00 */
[----:B------:R-:W-:Y:S01]  /*1620*/  ISETP.GE.AND P3, PT, R8, RZ, PT ;  /* 0x000000ff0800720c */ /* 0x000fe20003f66270 */
[--C-:B------:R-:W-:Y:S01]  /*1630*/  @!P5 IMAD.IADD R196, R196, 0x1, -R0.reuse ;  /* 0x00000001c4c4d824 */ /* 0x100fe200078e0a00 */
[C---:B------:R-:W-:Y:S01]  /*1640*/  ISETP.GT.U32.AND P5, PT, R0.reuse, R24, PT ;  /* 0x000000180000720c */ /* 0x040fe20003fa4070 */
[----:B------:R-:W-:Y:S01]  /*1650*/  IMAD R199, R0, R4, R199 ;  /* 0x0000000400c77224 */ /* 0x000fe200078e02c7 */
[----:B------:R-:W-:Y:S01]  /*1660*/  LOP3.LUT R8, R2, 0x62, RZ, 0xfc, !PT ;  /* 0x0000006202087812 */ /* 0x000fe200078efcff */
[----:B------:R-:W-:Y:S01]  /*1670*/  @!P6 IMAD.IADD R198, R198, 0x1, -R0 ;  /* 0x00000001c6c6e824 */ /* 0x000fe200078e0a00 */
[----:B------:R-:W-:Y:S01]  /*1680*/  UIMAD UR37, UR6, 0x3, URZ ;  /* 0x00000003062578a4 */ /* 0x000fe2000f8e023f */
[----:B------:R-:W-:Y:S01]  /*1690*/  @!P4 IMAD.MOV R26, RZ, RZ, -R26 ;  /* 0x000000ffff1ac224 */ /* 0x000fe200078e0a1a */
[----:B------:R-:W-:Y:S01]  /*16a0*/  ISETP.GT.U32.AND P6, PT, R0, R199, PT ;  /* 0x000000c70000720c */ /* 0x000fe20003fc4070 */
[C---:B------:R-:W-:Y:S01]  /*16b0*/  IMAD.HI.U32 R5, R3.reuse, R23, RZ ;  /* 0x0000001703057227 */ /* 0x040fe200078e00ff */
[----:B------:R-:W-:Y:S01]  /*16c0*/  IABS R201, R8 ;  /* 0x0000000800c97213 */ /* 0x000fe20000000000 */
[----:B------:R-:W-:Y:S01]  /*16d0*/  USHF.L.U32 UR4, UR6, 0x1, URZ ;  /* 0x0000000106047899 */ /* 0x000fe2000800063f */
[----:B------:R-:W-:Y:S01]  /*16e0*/  ISETP.GE.AND P4, PT, R10, RZ, PT ;  /* 0x000000ff0a00720c */ /* 0x000fe20003f86270 */
[----:B------:R-:W-:Y:S01]  /*16f0*/  IMAD.MOV R5, RZ, RZ, -R5 ;  /* 0x000000ffff057224 */ /* 0x000fe200078e0a05 */
[----:B------:R-:W-:Y:S01]  /*1700*/  LOP3.LUT R10, R2, 0x5e, RZ, 0xfc, !PT ;  /* 0x0000005e020a7812 */ /* 0x000fe200078efcff */
[----:B------:R-:W-:Y:S01]  /*1710*/  IMAD.HI.U32 R4, R3, R201, RZ ;  /* 0x000000c903047227 */ /* 0x000fe200078e00ff */
[----:B------:R-:W-:-:S02]  /*1720*/  USHF.R.S32.HI UR5, URZ, 0x5, UR5 ;  /* 0x000000053f057899 */ /* 0x000fc40008011405 */
[----:B------:R-:W-:Y:S01]  /*1730*/  IABS R202, R10 ;  /* 0x0000000a00ca7213 */ /* 0x000fe20000000000 */
[----:B------:R-:W-:Y:S01]  /*1740*/  @!P5 IMAD.IADD R24, R24, 0x1, -R0 ;  /* 0x000000011818d824 */ /* 0x000fe200078e0a00 */
[----:B------:R-:W-:Y:S01]  /*1750*/  ISETP.GE.AND P5, PT, R6, RZ, PT ;  /* 0x000000ff0600720c */ /* 0x000fe20003fa6270 */
[----:B------:R-:W-:Y:S01]  /*1760*/  IMAD.MOV R4, RZ, RZ, -R4 ;  /* 0x000000ffff047224 */ /* 0x000fe200078e0a04 */
[----:B------:R-:W-:Y:S01]  /*1770*/  LOP3.LUT R6, R2, 0x5a, RZ, 0xfc, !PT ;  /* 0x0000005a02067812 */ /* 0x000fe200078efcff */
[----:B------:R-:W-:Y:S01]  /*1780*/  @!P6 IMAD.IADD R199, R199, 0x1, -R0 ;  /* 0x00000001c7c7e824 */ /* 0x000fe200078e0a00 */
[C---:B------:R-:W-:Y:S01]  /*1790*/  ISETP.GT.U32.AND P6, PT, R0.reuse, R24, PT ;  /* 0x000000180000720c */ /* 0x040fe20003fc4070 */
[----:B------:R-:W-:Y:S01]  /*17a0*/  IMAD R201, R0, R4, R201 ;  /* 0x0000000400c97224 */ /* 0x000fe200078e02c9 */
[----:B------:R-:W-:Y:S01]  /*17b0*/  IABS R22, R6 ;  /* 0x0000000600167213 */ /* 0x000fe20000000000 */
[----:B------:R-:W-:-:S04]  /*17c0*/  IMAD.HI.U32 R4, R3, R202, RZ ;  /* 0x000000ca03047227 */ /* 0x000fc800078e00ff */
[C---:B------:R-:W-:Y:S02]  /*17d0*/  IMAD R23, R0.reuse, R5, R23 ;  /* 0x0000000500177224 */ /* 0x040fe400078e0217 */
[----:B------:R-:W-:Y:S02]  /*17e0*/  IMAD.MOV R5, RZ, RZ, -R4 ;  /* 0x000000ffff057224 */ /* 0x000fe400078e0a04 */
[----:B------:R-:W-:Y:S01]  /*17f0*/  @!P1 IMAD.MOV R195, RZ, RZ, -R195 ;  /* 0x000000ffffc39224 */ /* 0x000fe200078e0ac3 */
[C---:B------:R-:W-:Y:S01]  /*1800*/  ISETP.GT.U32.AND P1, PT, R0.reuse, R198, PT ;  /* 0x000000c60000720c */ /* 0x040fe20003f24070 */
[----:B------:R-:W-:Y:S02]  /*1810*/  IMAD R202, R0, R5, R202 ;  /* 0x0000000500ca7224 */ /* 0x000fe400078e02ca */
[----:B------:R-:W-:Y:S02]  /*1820*/  @!P6 IMAD.IADD R24, R24, 0x1, -R0 ;  /* 0x000000011818e824 */ /* 0x000fe400078e0a00 */
[----:B------:R-:W-:Y:S01]  /*1830*/  @!P4 IMAD.MOV R196, RZ, RZ, -R196 ;  /* 0x000000ffffc4c224 */ /* 0x000fe200078e0ac4 */
[C---:B------:R-:W-:Y:S01]  /*1840*/  ISETP.GT.U32.AND P6, PT, R0.reuse, R202, PT ;  /* 0x000000ca0000720c */ /* 0x040fe20003fc4070 */
[----:B------:R-:W-:Y:S01]  /*1850*/  @!P2 IMAD.MOV R25, RZ, RZ, -R25 ;  /* 0x000000ffff19a224 */ /* 0x000fe200078e0a19 */
[C---:B------:R-:W-:Y:S01]  /*1860*/  ISETP.GT.U32.AND P4, PT, R0.reuse, R23, PT ;  /* 0x000000170000720c */ /* 0x040fe20003f84070 */
[----:B------:R-:W-:Y:S01]  /*1870*/  IMAD.HI.U32 R4, R3, R204, RZ ;  /* 0x000000cc03047227 */ /* 0x000fe200078e00ff */
[----:B------:R-:W-:-:S03]  /*1880*/  ISETP.GT.U32.AND P2, PT, R0, R199, PT ;  /* 0x000000c70000720c */ /* 0x000fc60003f44070 */
[----:B------:R-:W-:Y:S01]  /*1890*/  @!P1 IMAD.IADD R198, R198, 0x1, -R0 ;  /* 0x00000001c6c69824 */ /* 0x000fe200078e0a00 */
[----:B------:R-:W-:Y:S01]  /*18a0*/  ISETP.GT.U32.AND P1, PT, R0, R201, PT ;  /* 0x000000c90000720c */ /* 0x000fe20003f24070 */
[----:B------:R-:W-:Y:S02]  /*18b0*/  IMAD.MOV R5, RZ, RZ, -R4 ;  /* 0x000000ffff057224 */ /* 0x000fe400078e0a04 */
[----:B------:R-:W-:Y:S01]  /*18c0*/  @!P0 IMAD.MOV R198, RZ, RZ, -R198 ;  /* 0x000000ffffc68224 */ /* 0x000fe200078e0ac6 */
[----:B------:R-:W-:Y:S01]  /*18d0*/  ISETP.GE.AND P0, PT, R8, RZ, PT ;  /* 0x000000ff0800720c */ /* 0x000fe20003f06270 */
[----:B------:R-:W-:Y:S01]  /*18e0*/  @!P6 IMAD.IADD R202, R202, 0x1, -R0 ;  /* 0x00000001cacae824 */ /* 0x000fe200078e0a00 */
[----:B------:R-:W-:Y:S01]  /*18f0*/  LOP3.LUT R8, R2, 0x58, RZ, 0xfc, !PT ;  /* 0x0000005802087812 */ /* 0x000fe200078efcff */
[----:B------:R-:W-:-:S03]  /*1900*/  IMAD.HI.U32 R4, R3, R22, RZ ;  /* 0x0000001603047227 */ /* 0x000fc600078e00ff */
[C---:B------:R-:W-:Y:S01]  /*1910*/  ISETP.GT.U32.AND P6, PT, R0.reuse, R202, PT ;  /* 0x000000ca0000720c */ /* 0x040fe20003fc4070 */
[----:B------:R-:W-:Y:S01]  /*1920*/  @!P4 IMAD.IADD R23, R23, 0x1, -R0 ;  /* 0x000000011717c824 */ /* 0x000fe200078e0a00 */
[----:B------:R-:W-:Y:S01]  /*1930*/  IABS R205, R8 ;  /* 0x0000000800cd7213 */ /* 0x000fe20000000000 */
[C---:B------:R-:W-:Y:S02]  /*1940*/  IMAD R204, R0.reuse, R5, R204 ;  /* 0x0000000500cc7224 */ /* 0x040fe400078e02cc */
[----:B------:R-:W-:Y:S02]  /*1950*/  IMAD.MOV R5, RZ, RZ, -R4 ;  /* 0x000000ffff057224 */ /* 0x000fe400078e0a04 */
[----:B------:R-:W-:Y:S01]  /*1960*/  @!P3 IMAD.MOV R24, RZ, RZ, -R24 ;  /* 0x000000ffff18b224 */ /* 0x000fe200078e0a18 */
[----:B------:R-:W-:Y:S01]  /*1970*/  ISETP.GT.U32.AND P3, PT, R0, R23, PT ;  /* 0x000000170000720c */ /* 0x000fe20003f64070 */
[----:B------:R-:W-:Y:S01]  /*1980*/  @!P1 IMAD.IADD R201, R201, 0x1, -R0 ;  /* 0x00000001c9c99824 */ /* 0x000fe200078e0a00 */
[----:B------:R-:W-:Y:S01]  /*1990*/  ISETP.GE.AND P1, PT, R10, RZ, PT ;  /* 0x000000ff0a00720c */ /* 0x000fe20003f26270 */
[----:B------:R-:W-:Y:S01]  /*19a0*/  IMAD R22, R0, R5, R22 ;  /* 0x0000000500167224 */ /* 0x000fe200078e0216 */
[----:B------:R-:W-:Y:S01]  /*19b0*/  LOP3.LUT R10, R2, 0x50, RZ, 0xfc, !PT ;  /* 0x00000050020a7812 */ /* 0x000fe200078efcff */
[----:B------:R-:W-:Y:S01]  /*19c0*/  @!P2 IMAD.IADD R199, R199, 0x1, -R0 ;  /* 0x00000001c7c7a824 */ /* 0x000fe200078e0a00 */
[----:B------:R-:W-:Y:S01]  /*19d0*/  ISETP.GE.AND P2, PT, R9, RZ, PT ;  /* 0x000000ff0900720c */ /* 0x000fe20003f46270 */
[----:B------:R-:W-:Y:S01]  /*19e0*/  IMAD.HI.U32 R4, R3, R205, RZ ;  /* 0x000000cd03047227 */ /* 0x000fe200078e00ff */
[----:B------:R-:W-:-:S02]  /*19f0*/  ISETP.GT.U32.AND P4, PT, R0, R201, PT ;  /* 0x000000c90000720c */ /* 0x000fc40003f84070 */
[----:B------:R-:W-:Y:S01]  /*1a00*/  LOP3.LUT R9, R2, 0x56, RZ, 0xfc, !PT ;  /* 0x0000005602097812 */ /* 0x000fe200078efcff */
[----:B------:R-:W-:Y:S01]  /*1a10*/  @!P6 IMAD.IADD R202, R202, 0x1, -R0 ;  /* 0x00000001cacae824 */ /* 0x000fe200078e0a00 */
[C---:B------:R-:W-:Y:S01]  /*1a20*/  ISETP.GT.U32.AND P6, PT, R0.reuse, R22, PT ;  /* 0x000000160000720c */ /* 0x040fe20003fc4070 */
[----:B------:R-:W-:Y:S01]  /*1a30*/  IMAD.MOV R4, RZ, RZ, -R4 ;  /* 0x000000ffff047224 */ /* 0x000fe200078e0a04 */
[----:B------:R-:W-:Y:S01]  /*1a40*/  IABS R207, R9 ;  /* 0x0000000900cf7213 */ /* 0x000fe20000000000 */
[----:B------:R-:W-:Y:S01]  /*1a50*/  @!P5 IMAD.MOV R199, RZ, RZ, -R199 ;  /* 0x000000ffffc7d224 */ /* 0x000fe200078e0ac7 */
[----:B------:R-:W-:Y:S01]  /*1a60*/  ISETP.GT.U32.AND P5, PT, R0, R204, PT ;  /* 0x000000cc0000720c */ /* 0x000fe20003fa4070 */
[--C-:B------:R-:W-:Y:S01]  /*1a70*/  @!P3 IMAD.IADD R23, R23, 0x1, -R0.reuse ;  /* 0x000000011717b824 */ /* 0x100fe200078e0a00 */
[----:B------:R-:W-:Y:S01]  /*1a80*/  ISETP.GE.AND P3, PT, R6, RZ, PT ;  /* 0x000000ff0600720c */ /* 0x000fe20003f66270 */
[----:B------:R-:W-:Y:S01]  /*1a90*/  IMAD R205, R0, R4, R205 ;  /* 0x0000000400cd7224 */ /* 0x000fe200078e02cd */
[----:B------:R-:W-:Y:S01]  /*1aa0*/  LOP3.LUT R6, R2, 0x54, RZ, 0xfc, !PT ;  /* 0x0000005402067812 */ /* 0x000fe200078efcff */
[----:B------:R-:W-:Y:S01]  /*1ab0*/  @!P2 IMAD.MOV R23, RZ, RZ, -R23 ;  /* 0x000000ffff17a224 */ /* 0x000fe200078e0a17 */
[----:B------:R-:W-:Y:S01]  /*1ac0*/  IABS R210, R10 ;  /* 0x0000000a00d27213 */ /* 0x000fe20000000000 */
[--C-:B------:R-:W-:Y:S01]  /*1ad0*/  @!P4 IMAD.IADD R201, R201, 0x1, -R0.reuse ;  /* 0x00000001c9c9c824 */ /* 0x100fe200078e0a00 */
[----:B------:R-:W-:Y:S01]  /*1ae0*/  ISETP.GT.U32.AND P2, PT, R0, R205, PT ;  /* 0x000000cd0000720c */ /* 0x000fe20003f44070 */
[--C-:B------:R-:W-:Y:S01]  /*1af0*/  @!P6 IMAD.IADD R22, R22, 0x1, -R0.reuse ;  /* 0x000000011616e824 */ /* 0x100fe200078e0a00 */
[----:B------:R-:W-:Y:S01]  /*1b00*/  IABS R21, R6 ;  /* 0x0000000600157213 */ /* 0x000fe20000000000 */
[----:B------:R-:W-:Y:S01]  /*1b10*/  @!P0 IMAD.MOV R201, RZ, RZ, -R201 ;  /* 0x000000ffffc98224 */ /* 0x000fe200078e0ac9 */
[----:B------:R-:W-:Y:S01]  /*1b20*/  ISETP.GE.AND P4, PT, R11, RZ, PT ;  /* 0x000000ff0b00720c */ /* 0x000fe20003f86270 */
[----:B------:R-:W-:Y:S01]  /*1b30*/  @!P5 IMAD.IADD R204, R204, 0x1, -R0 ;  /* 0x00000001ccccd824 */ /* 0x000fe200078e0a00 */
[----:B------:R-:W-:Y:S01]  /*1b40*/  ISETP.GT.U32.AND P0, PT, R0, R22, PT ;  /* 0x000000160000720c */ /* 0x000fe20003f04070 */
[----:B------:R-:W-:Y:S01]  /*1b50*/  IMAD.HI.U32 R4, R3, R207, RZ ;  /* 0x000000cf03047227 */ /* 0x000fe200078e00ff */
[----:B------:R-:W-:-:S02]  /*1b60*/  ISETP.GE.AND P5, PT, R8, RZ, PT ;  /* 0x000000ff0800720c */ /* 0x000fc40003fa6270 */
[----:B------:R-:W-:Y:S01]  /*1b70*/  LOP3.LUT R8, R2, 0x52, RZ, 0xfc, !PT ;  /* 0x0000005202087812 */ /* 0x000fe200078efcff */
[----:B------:R-:W-:Y:S01]  /*1b80*/  IMAD.MOV R4, RZ, RZ, -R4 ;  /* 0x000000ffff047224 */ /* 0x000fe200078e0a04 */
[C---:B------:R-:W-:Y:S01]  /*1b90*/  ISETP.GT.U32.AND P6, PT, R0.reuse, R204, PT ;  /* 0x000000cc0000720c */ /* 0x040fe20003fc4070 */
[----:B------:R-:W-:Y:S01]  /*1ba0*/  @!P2 IMAD.IADD R205, R205, 0x1, -R0 ;  /* 0x00000001cdcda824 */ /* 0x000fe200078e0a00 */
[----:B------:R-:W-:Y:S01]  /*1bb0*/  IABS R208, R8 ;  /* 0x0000000800d07213 */ /* 0x000fe20000000000 */
[----:B------:R-:W-:Y:S01]  /*1bc0*/  IMAD R207, R0, R4, R207 ;  /* 0x0000000400cf7224 */ /* 0x000fe200078e02cf */
[----:B------:R-:W-:Y:S01]  /*1bd0*/  LOP3.LUT R11, R2, 0x4e, RZ, 0xfc, !PT ;  /* 0x0000004e020b7812 */ /* 0x000fe200078efcff */
[C---:B------:R-:W-:Y:S01]  /*1be0*/  IMAD.HI.U32 R4, R3.reuse, R21, RZ ;  /* 0x0000001503047227 */ /* 0x040fe200078e00ff */
[----:B------:R-:W-:Y:S02]  /*1bf0*/  ISETP.GT.U32.AND P2, PT, R0, R205, PT ;  /* 0x000000cd0000720c */ /* 0x000fe40003f44070 */
[----:B------:R-:W-:Y:S01]  /*1c00*/  IABS R20, R11 ;  /* 0x0000000b00147213 */ /* 0x000fe20000000000 */
[----:B------:R-:W-:-:S04]  /*1c10*/  IMAD.HI.U32 R5, R3, R208, RZ ;  /* 0x000000d003057227 */ /* 0x000fc800078e00ff */
[----:B------:R-:W-:Y:S01]  /*1c20*/  @!P0 IMAD.IADD R22, R22, 0x1, -R0 ;  /* 0x0000000116168824 */ /* 0x000fe200078e0a00 */
[----:B------:R-:W-:Y:S01]  /*1c30*/  ISETP.GE.AND P0, PT, R6, RZ, PT ;  /* 0x000000ff0600720c */ /* 0x000fe20003f06270 */
[----:B------:R-:W-:Y:S02]  /*1c40*/  IMAD.MOV R6, RZ, RZ, -R4 ;  /* 0x000000ffff067224 */ /* 0x000fe400078e0a04 */
[----:B------:R-:W-:-:S04]  /*1c50*/  IMAD.HI.U32 R4, R3, R210, RZ ;  /* 0x000000d203047227 */ /* 0x000fc800078e00ff */
[----:B------:R-:W-:Y:S02]  /*1c60*/  IMAD.MOV R5, RZ, RZ, -R5 ;  /* 0x000000ffff057224 */ /* 0x000fe400078e0a05 */
[----:B------:R-:W-:Y:S01]  /*1c70*/  @!P1 IMAD.MOV R202, RZ, RZ, -R202 ;  /* 0x000000ffffca9224 */ /* 0x000fe200078e0aca */
[----:B------:R-:W-:Y:S01]  /*1c80*/  ISETP.GE.AND P1, PT, R9, RZ, PT ;  /* 0x000000ff0900720c */ /* 0x000fe20003f26270 */
[----:B------:R-:W-:Y:S02]  /*1c90*/  IMAD.MOV R9, RZ, RZ, -R4 ;  /* 0x000000ffff097224 */ /* 0x000fe400078e0a04 */
[C---:B------:R-:W-:Y:S02]  /*1ca0*/  IMAD R208, R0.reuse, R5, R208 ;  /* 0x0000000500d07224 */ /* 0x040fe400078e02d0 */
[----:B------:R-:W-:Y:S01]  /*1cb0*/  IMAD R210, R0, R9, R210 ;  /* 0x0000000900d27224 */ /* 0x000fe200078e02d2 */
[----:B------:R-:W-:Y:S01]  /*1cc0*/  LOP3.LUT R9, R2, 0x48, RZ, 0xfc, !PT ;  /* 0x0000004802097812 */ /* 0x000fe200078efcff */
[--C-:B------:R-:W-:Y:S01]  /*1cd0*/  @!P2 IMAD.IADD R205, R205, 0x1, -R0.reuse ;  /* 0x00000001cdcda824 */ /* 0x100fe200078e0a00 */
[----:B------:R-:W-:Y:S01]  /*1ce0*/  ISETP.GT.U32.AND P2, PT, R0, R208, PT ;  /* 0x000000d00000720c */ /* 0x000fe20003f44070 */
[----:B------:R-:W-:Y:S01]  /*1cf0*/  @!P6 IMAD.IADD R204, R204, 0x1, -R0 ;  /* 0x00000001cccce824 */ /* 0x000fe200078e0a00 */
[C---:B------:R-:W-:Y:S01]  /*1d00*/  ISETP.GT.U32.AND P6, PT, R0.reuse, R207, PT ;  /* 0x000000cf0000720c */ /* 0x040fe20003fc4070 */
[----:B------:R-:W-:Y:S01]  /*1d10*/  @!P5 IMAD.MOV R205, RZ, RZ, -R205 ;  /* 0x000000ffffcdd224 */ /* 0x000fe200078e0acd */
[C---:B------:R-:W-:Y:S01]  /*1d20*/  ISETP.GT.U32.AND P5, PT, R0.reuse, R210, PT ;  /* 0x000000d20000720c */ /* 0x040fe20003fa4070 */
[----:B------:R-:W-:Y:S01]  /*1d30*/  IMAD R21, R0, R6, R21 ;  /* 0x0000000600157224 */ /* 0x000fe200078e0215 */
[----:B------:R-:W-:Y:S01]  /*1d40*/  LOP3.LUT R6, R2, 0x4c, RZ, 0xfc, !PT ;  /* 0x0000004c02067812 */ /* 0x000fe200078efcff */
[----:B------:R-:W-:Y:S01]  /*1d50*/  @!P4 IMAD.MOV R204, RZ, RZ, -R204 ;  /* 0x000000ffffccc224 */ /* 0x000fe200078e0acc */
[----:B------:R-:W-:Y:S01]  /*1d60*/  IABS R19, R9 ;  /* 0x0000000900137213 */ /* 0x000fe20000000000 */
[----:B------:R-:W-:Y:S01]  /*1d70*/  IMAD.HI.U32 R4, R3, R20, RZ ;  /* 0x0000001403047227 */ /* 0x000fe200078e00ff */
[----:B------:R-:W-:-:S02]  /*1d80*/  ISETP.GT.U32.AND P4, PT, R0, R21, PT ;  /* 0x000000150000720c */ /* 0x000fc40003f84070 */
[----:B------:R-:W-:Y:S01]  /*1d90*/  IABS R211, R6 ;  /* 0x0000000600d37213 */ /* 0x000fe20000000000 */
[----:B------:R-:W-:Y:S02]  /*1da0*/  @!P2 IMAD.IADD R208, R208, 0x1, -R0 ;  /* 0x00000001d0d0a824 */ /* 0x000fe400078e0a00 */
[----:B------:R-:W-:Y:S02]  /*1db0*/  IMAD.MOV R5, RZ, RZ, -R4 ;  /* 0x000000ffff057224 */ /* 0x000fe400078e0a04 */
[--C-:B------:R-:W-:Y:S01]  /*1dc0*/  @!P5 IMAD.IADD R210, R210, 0x1, -R0.reuse ;  /* 0x00000001d2d2d824 */ /* 0x100fe200078e0a00 */
[----:B------:R-:W-:Y:S01]  /*1dd0*/  ISETP.GT.U32.AND P5, PT, R0, R208, PT ;  /* 0x000000d00000720c */ /* 0x000fe20003fa4070 */
[----:B------:R-:W-:Y:S02]  /*1de0*/  @!P6 IMAD.IADD R207, R207, 0x1, -R0 ;  /* 0x00000001cfcfe824 */ /* 0x000fe400078e0a00 */
[----:B------:R-:W-:-:S03]  /*1df0*/  IMAD.HI.U32 R4, R3, R211, RZ ;  /* 0x000000d303047227 */ /* 0x000fc600078e00ff */
[----:B------:R-:W-:Y:S01]  /*1e00*/  ISETP.GT.U32.AND P6, PT, R0, R207, PT ;  /* 0x000000cf0000720c */ /* 0x000fe20003fc4070 */
[----:B------:R-:W-:Y:S01]  /*1e10*/  @!P4 IMAD.IADD R21, R21, 0x1, -R0 ;  /* 0x000000011515c824 */ /* 0x000fe200078e0a00 */
[----:B------:R-:W-:Y:S01]  /*1e20*/  ISETP.GE.AND P4, PT, R11, RZ, PT ;  /* 0x000000ff0b00720c */ /* 0x000fe20003f86270 */
[----:B------:R-:W-:Y:S01]  /*1e30*/  IMAD.MOV R4, RZ, RZ, -R4 ;  /* 0x000000ffff047224 */ /* 0x000fe200078e0a04 */
[----:B------:R-:W-:Y:S01]  /*1e40*/  LOP3.LUT R11, R2, 0x34, RZ, 0xfc, !PT ;  /* 0x00000034020b7812 */ /* 0x000fe200078efcff */
[----:B------:R-:W-:Y:S01]  /*1e50*/  @!P3 IMAD.MOV R22, RZ, RZ, -R22 ;  /* 0x000000ffff16b224 */ /* 0x000fe200078e0a16 */
[C---:B------:R-:W-:Y:S01]  /*1e60*/  ISETP.GT.U32.AND P2, PT, R0.reuse, R21, PT ;  /* 0x000000150000720c */ /* 0x040fe20003f44070 */
[----:B------:R-:W-:Y:S01]  /*1e70*/  IMAD R211, R0, R4, R211 ;  /* 0x0000000400d37224 */ /* 0x000fe200078e02d3 */
[----:B------:R-:W-:Y:S01]  /*1e80*/  ISETP.GE.AND P3, PT, R8, RZ, PT ;  /* 0x000000ff0800720c */ /* 0x000fe20003f66270 */
[----:B------:R-:W-:Y:S01]  /*1e90*/  @!P5 IMAD.IADD R208, R208, 0x1, -R0 ;  /* 0x00000001d0d0d824 */ /* 0x000fe200078e0a00 */
[----:B------:R-:W-:Y:S01]  /*1ea0*/  LOP3.LUT R8, R2, 0x4a, RZ, 0xfc, !PT ;  /* 0x0000004a02087812 */ /* 0x000fe200078efcff */
[C---:B------:R-:W-:Y:S01]  /*1eb0*/  IMAD R20, R0.reuse, R5, R20 ;  /* 0x0000000500147224 */ /* 0x040fe200078e0214 */
[----:B------:R-:W-:Y:S01]  /*1ec0*/  ISETP.GT.U32.AND P5, PT, R0, R211, PT ;  /* 0x000000d30000720c */ /* 0x000fe20003fa4070 */
[----:B------:R-:W-:Y:S01]  /*1ed0*/  @!P6 IMAD.IADD R207, R207, 0x1, -R0 ;  /* 0x00000001cfcfe824 */ /* 0x000fe200078e0a00 */
[----:B------:R-:W-:-:S02]  /*1ee0*/  IABS R213, R8 ;  /* 0x0000000800d57213 */ /* 0x000fc40000000000 */
[----:B------:R-:W-:Y:S01]  /*1ef0*/  ISETP.GE.AND P6, PT, R10, RZ, PT ;  /* 0x000000ff0a00720c */ /* 0x000fe20003fc6270 */
[----:B------:R-:W-:Y:S01]  /*1f00*/  @!P1 IMAD.MOV R207, RZ, RZ, -R207 ;  /* 0x000000ffffcf9224 */ /* 0x000fe200078e0acf */
[----:B------:R-:W-:Y:S01]  /*1f10*/  ISETP.GT.U32.AND P1, PT, R0, R210, PT ;  /* 0x000000d20000720c */ /* 0x000fe20003f24070 */
[--C-:B------:R-:W-:Y:S01]  /*1f20*/  @!P2 IMAD.IADD R21, R21, 0x1, -R0.reuse ;  /* 0x000000011515a824 */ /* 0x100fe200078e0a00 */
[----:B------:R-:W-:Y:S01]  /*1f30*/  LOP3.LUT R10, R2, 0x46, RZ, 0xfc, !PT ;  /* 0x00000046020a7812 */ /* 0x000fe200078efcff */
[----:B------:R-:W-:Y:S01]  /*1f40*/  IMAD.HI.U32 R4, R3, R213, RZ ;  /* 0x000000d503047227 */ /* 0x000fe200078e00ff */
[----:B------:R-:W-:Y:S02]  /*1f50*/  ISETP.GT.U32.AND P2, PT, R0, R20, PT ;  /* 0x000000140000720c */ /* 0x000fe40003f44070 */
[----:B------:R-:W-:Y:S01]  /*1f60*/  IABS R214, R10 ;  /* 0x0000000a00d67213 */ /* 0x000fe20000000000 */
[----:B------:R-:W-:Y:S01]  /*1f70*/  @!P5 IMAD.IADD R211, R211, 0x1, -R0 ;  /* 0x00000001d3d3d824 */ /* 0x000fe200078e0a00 */
[----:B------:R-:W-:Y:S01]  /*1f80*/  IABS R223, R11 ;  /* 0x0000000b00df7213 */ /* 0x000fe20000000000 */
[----:B------:R-:W-:-:S02]  /*1f90*/  IMAD.MOV R5, RZ, RZ, -R4 ;  /* 0x000000ffff057224 */ /* 0x000fc400078e0a04 */
[----:B------:R-:W-:Y:S01]  /*1fa0*/  IMAD.HI.U32 R4, R3, R19, RZ ;  /* 0x0000001303047227 */ /* 0x000fe200078e00ff */
[----:B------:R-:W-:-:S03]  /*1fb0*/  ISETP.GT.U32.AND P5, PT, R0, R211, PT ;  /* 0x000000d30000720c */ /* 0x000fc60003fa4070 */
[----:B------:R-:W-:Y:S02]  /*1fc0*/  IMAD R213, R0, R5, R213 ;  /* 0x0000000500d57224 */ /* 0x000fe400078e02d5 */
[----:B------:R-:W-:-:S04]  /*1fd0*/  IMAD.HI.U32 R5, R3, R214, RZ ;  /* 0x000000d603057227 */ /* 0x000fc800078e00ff */
[----:B------:R-:W-:Y:S02]  /*1fe0*/  IMAD.MOV R4, RZ, RZ, -R4 ;  /* 0x000000ffff047224 */ /* 0x000fe400078e0a04 */
[--C-:B------:R-:W-:Y:S01]  /*1ff0*/  @!P1 IMAD.IADD R210, R210, 0x1, -R0.reuse ;  /* 0x00000001d2d29824 */ /* 0x100fe200078e0a00 */
[----:B------:R-:W-:Y:S01]  /*2000*/  ISETP.GE.AND P1, PT, R6, RZ, PT ;  /* 0x000000ff0600720c */ /* 0x000fe20003f26270 */
[----:B------:R-:W-:Y:S01]  /*2010*/  @!P2 IMAD.IADD R20, R20, 0x1, -R0 ;  /* 0x000000011414a824 */ /* 0x000fe200078e0a00 */
[----:B------:R-:W-:Y:S01]  /*2020*/  LOP3.LUT R6, R2, 0x44, RZ, 0xfc, !PT ;  /* 0x0000004402067812 */ /* 0x000fe200078efcff */
[----:B------:R-:W-:Y:S01]  /*2030*/  IMAD R19, R0, R4, R19 ;  /* 0x0000000400137224 */ /* 0x000fe200078e0213 */
[----:B------:R-:W-:Y:S01]  /*2040*/  ISETP.GE.AND P2, PT, R8, RZ, PT ;  /* 0x000000ff0800720c */ /* 0x000fe20003f46270 */
[----:B------:R-:W-:Y:S01]  /*2050*/  IMAD.MOV R5, RZ, RZ, -R5 ;  /* 0x000000ffff057224 */ /* 0x000fe200078e0a05 */
[----:B------:R-:W-:Y:S01]  /*2060*/  IABS R216, R6 ;  /* 0x0000000600d87213 */ /* 0x000fe20000000000 */
[----:B------:R-:W-:Y:S01]  /*2070*/  @!P0 IMAD.MOV R21, RZ, RZ, -R21 ;  /* 0x000000ffff158224 */ /* 0x000fe200078e0a15 */
[C---:B------:R-:W-:Y:S01]  /*2080*/  ISETP.GT.U32.AND P0, PT, R0.reuse, R20, PT ;  /* 0x000000140000720c */ /* 0x040fe20003f04070 */
[----:B------:R-:W-:Y:S01]  /*2090*/  IMAD R214, R0, R5, R214 ;  /* 0x0000000500d67224 */ /* 0x000fe200078e02d6 */
[----:B------:R-:W-:Y:S01]  /*20a0*/  LOP3.LUT R8, R2, 0x42, RZ, 0xfc, !PT ;  /* 0x0000004202087812 */ /* 0x000fe200078efcff */
[----:B------:R-:W-:Y:S01]  /*20b0*/  @!P6 IMAD.MOV R210, RZ, RZ, -R210 ;  /* 0x000000ffffd2e224 */ /* 0x000fe200078e0ad2 */
[C---:B------:R-:W-:Y:S01]  /*20c0*/  ISETP.GT.U32.AND P6, PT, R0.reuse, R19, PT ;  /* 0x000000130000720c */ /* 0x040fe20003fc4070 */
[----:B------:R-:W-:Y:S01]  /*20d0*/  @!P5 IMAD.IADD R211, R211, 0x1, -R0 ;  /* 0x00000001d3d3d824 */ /* 0x000fe200078e0a00 */
[C---:B------:R-:W-:Y:S01]  /*20e0*/  ISETP.GT.U32.AND P5, PT, R0.reuse, R214, PT ;  /* 0x000000d60000720c */ /* 0x040fe20003fa4070 */
[----:B------:R-:W-:Y:S01]  /*20f0*/  @!P3 IMAD.MOV R208, RZ, RZ, -R208 ;  /* 0x000000ffffd0b224 */ /* 0x000fe200078e0ad0 */
[----:B------:R-:W-:Y:S01]  /*2100*/  ISETP.GT.U32.AND P3, PT, R0, R213, PT ;  /* 0x000000d50000720c */ /* 0x000fe20003f64070 */
[----:B------:R-:W-:Y:S01]  /*2110*/  IMAD.HI.U32 R4, R3, R216, RZ ;  /* 0x000000d803047227 */ /* 0x000fe200078e00ff */
[----:B------:R-:W-:-:S03]  /*2120*/  IABS R18, R8 ;  /* 0x0000000800127213 */ /* 0x000fc60000000000 */
[----:B------:R-:W-:Y:S01]  /*2130*/  @!P0 IMAD.IADD R20, R20, 0x1, -R0 ;  /* 0x0000000114148824 */ /* 0x000fe200078e0a00 */
[----:B------:R-:W-:Y:S01]  /*2140*/  ISETP.GE.AND P0, PT, R9, RZ, PT ;  /* 0x000000ff0900720c */ /* 0x000fe20003f06270 */
[----:B------:R-:W-:Y:S01]  /*2150*/  IMAD.MOV R5, RZ, RZ, -R4 ;  /* 0x000000ffff057224 */ /* 0x000fe200078e0a04 */
[----:B------:R-:W-:Y:S01]  /*2160*/  LOP3.LUT R9, R2, 0x40, RZ, 0xfc, !PT ;  /* 0x0000004002097812 */ /* 0x000fe200078efcff */
[----:B------:R-:W-:Y:S02]  /*2170*/  @!P6 IMAD.IADD R19, R19, 0x1, -R0 ;  /* 0x000000011313e824 */ /* 0x000fe400078e0a00 */
[----:B------:R-:W-:Y:S01]  /*2180*/  @!P4 IMAD.MOV R20, RZ, RZ, -R20 ;  /* 0x000000ffff14c224 */ /* 0x000fe200078e0a14 */
[----:B------:R-:W-:Y:S01]  /*2190*/  IABS R217, R9 ;  /* 0x0000000900d97213 */ /* 0x000fe20000000000 */
[----:B------:R-:W-:Y:S01]  /*21a0*/  @!P5 IMAD.IADD R214, R214, 0x1, -R0 ;  /* 0x00000001d6d6d824 */ /* 0x000fe200078e0a00 */
[----:B------:R-:W-:Y:S01]  /*21b0*/  ISETP.GT.U32.AND P4, PT, R0, R19, PT ;  /* 0x000000130000720c */ /* 0x000fe20003f84070 */
[----:B------:R-:W-:-:S03]  /*21c0*/  IMAD.HI.U32 R4, R3, R18, RZ ;  /* 0x0000001203047227 */ /* 0x000fc600078e00ff */
[----:B------:R-:W-:Y:S01]  /*21d0*/  ISETP.GT.U32.AND P5, PT, R0, R214, PT ;  /* 0x000000d60000720c */ /* 0x000fe20003fa4070 */
[----:B------:R-:W-:Y:S01]  /*21e0*/  @!P3 IMAD.IADD R213, R213, 0x1, -R0 ;  /* 0x00000001d5d5b824 */ /* 0x000fe200078e0a00 */
[----:B------:R-:W-:Y:S01]  /*21f0*/  ISETP.GE.AND P3, PT, R10, RZ, PT ;  /* 0x000000ff0a00720c */ /* 0x000fe20003f66270 */
[----:B------:R-:W-:Y:S01]  /*2200*/  IMAD R216, R0, R5, R216 ;  /* 0x0000000500d87224 */ /* 0x000fe200078e02d8 */
[----:B------:R-:W-:Y:S01]  /*2210*/  LOP3.LUT R10, R2, 0x3a, RZ, 0xfc, !PT ;  /* 0x0000003a020a7812 */ /* 0x000fe200078efcff */
[----:B------:R-:W-:Y:S01]  /*2220*/  IMAD.MOV R5, RZ, RZ, -R4 ;  /* 0x000000ffff057224 */ /* 0x000fe200078e0a04 */
[----:B------:R-:W-:Y:S01]  /*2230*/  ISETP.GT.U32.AND P6, PT, R0, R213, PT ;  /* 0x000000d50000720c */ /* 0x000fe20003fc4070 */
[----:B------:R-:W-:Y:S01]  /*2240*/  @!P1 IMAD.MOV R211, RZ, RZ, -R211 ;  /* 0x000000ffffd39224 */ /* 0x000fe200078e0ad3 */
[----:B------:R-:W-:Y:S01]  /*2250*/  ISETP.GE.AND P1, PT, R6, RZ, PT ;  /* 0x000000ff0600720c */ /* 0x000fe20003f26270 */
[----:B------:R-:W-:Y:S01]  /*2260*/  @!P4 IMAD.IADD R19, R19, 0x1, -R0 ;  /* 0x000000011313c824 */ /* 0x000fe200078e0a00 */
[C---:B------:R-:W-:Y:S01]  /*2270*/  ISETP.GT.U32.AND P4, PT, R0.reuse, R216, PT ;  /* 0x000000d80000720c */ /* 0x040fe20003f84070 */
[----:B------:R-:W-:Y:S01]  /*2280*/  IMAD R18, R0, R5, R18 ;  /* 0x0000000500127224 */ /* 0x000fe200078e0212 */
[----:B------:R-:W-:Y:S01]  /*2290*/  LOP3.LUT R6, R2, 0x3e, RZ, 0xfc, !PT ;  /* 0x0000003e02067812 */ /* 0x000fe200078efcff */
[----:B------:R-:W-:Y:S01]  /*22a0*/  @!P5 IMAD.IADD R214, R214, 0x1, -R0 ;  /* 0x00000001d6d6d824 */ /* 0x000fe200078e0a00 */
[----:B------:R-:W-:Y:S01]  /*22b0*/  IABS R220, R10 ;  /* 0x0000000a00dc7213 */ /* 0x000fe20000000000 */
[----:B------:R-:W-:Y:S01]  /*22c0*/  IMAD.HI.U32 R4, R3, R217, RZ ;  /* 0x000000d903047227 */ /* 0x000fe200078e00ff */
[----:B------:R-:W-:-:S02]  /*22d0*/  ISETP.GT.U32.AND P5, PT, R0, R18, PT ;  /* 0x000000120000720c */ /* 0x000fc40003fa4070 */
[----:B------:R-:W-:Y:S01]  /*22e0*/  IABS R219, R6 ;  /* 0x0000000600db7213 */ /* 0x000fe20000000000 */
[----:B------:R-:W-:Y:S01]  /*22f0*/  @!P6 IMAD.IADD R213, R213, 0x1, -R0 ;  /* 0x00000001d5d5e824 */ /* 0x000fe200078e0a00 */
[----:B------:R-:W-:Y:S01]  /*2300*/  ISETP.GE.AND P6, PT, R8, RZ, PT ;  /* 0x000000ff0800720c */ /* 0x000fe20003fc6270 */
[----:B------:R-:W-:Y:S01]  /*2310*/  IMAD.MOV R4, RZ, RZ, -R4 ;  /* 0x000000ffff047224 */ /* 0x000fe200078e0a04 */
[----:B------:R-:W-:Y:S01]  /*2320*/  LOP3.LUT R8, R2, 0x3c, RZ, 0xfc, !PT ;  /* 0x0000003c02087812 */ /* 0x000fe200078efcff */
[----:B------:R-:W-:Y:S01]  /*2330*/  @!P4 IMAD.IADD R216, R216, 0x1, -R0 ;  /* 0x00000001d8d8c824 */ /* 0x000fe200078e0a00 */
[----:B------:R-:W-:Y:S01]  /*2340*/  ISETP.GE.AND P4, PT, R9, RZ, PT ;  /* 0x000000ff0900720c */ /* 0x000fe20003f86270 */
[----:B------:R-:W-:Y:S01]  /*2350*/  IMAD R217, R0, R4, R217 ;  /* 0x0000000400d97224 */ /* 0x000fe200078e02d9 */
[----:B------:R-:W-:Y:S01]  /*2360*/  IABS R17, R8 ;  /* 0x0000000800117213 */ /* 0x000fe20000000000 */
[----:B------:R-:W-:-:S04]  /*2370*/  IMAD.HI.U32 R4, R3, R219, RZ ;  /* 0x000000db03047227 */ /* 0x000fc800078e00ff */
[----:B------:R-:W-:Y:S01]  /*2380*/  @!P5 IMAD.IADD R18, R18, 0x1, -R0 ;  /* 0x000000011212d824 */ /* 0x000fe200078e0a00 */
[C---:B------:R-:W-:Y:S01]  /*2390*/  ISETP.GT.U32.AND P5, PT, R0.reuse, R216, PT ;  /* 0x000000d80000720c */ /* 0x040fe20003fa4070 */
[----:B------:R-:W-:Y:S01]  /*23a0*/  @!P2 IMAD.MOV R213, RZ, RZ, -R213 ;  /* 0x000000ffffd5a224 */ /* 0x000fe200078e0ad5 */
[----:B------:R-:W-:Y:S01]  /*23b0*/  ISETP.GT.U32.AND P2, PT, R0, R217, PT ;  /* 0x000000d90000720c */ /* 0x000fe20003f44070 */
[----:B------:R-:W-:-:S04]  /*23c0*/  IMAD.HI.U32 R5, R3, R17, RZ ;  /* 0x0000001103057227 */ /* 0x000fc800078e00ff */
[----:B------:R-:W-:Y:S02]  /*23d0*/  IMAD.MOV R4, RZ, RZ, -R4 ;  /* 0x000000ffff047224 */ /* 0x000fe400078e0a04 */
[----:B------:R-:W-:Y:S02]  /*23e0*/  IMAD.MOV R5, RZ, RZ, -R5 ;  /* 0x000000ffff057224 */ /* 0x000fe400078e0a05 */
[C---:B------:R-:W-:Y:S02]  /*23f0*/  IMAD R219, R0.reuse, R4, R219 ;  /* 0x0000000400db7224 */ /* 0x040fe400078e02db */
[----:B------:R-:W-:Y:S01]  /*2400*/  @!P0 IMAD.MOV R19, RZ, RZ, -R19 ;  /* 0x000000ffff138224 */ /* 0x000fe200078e0a13 */
[C---:B------:R-:W-:Y:S01]  /*2410*/  ISETP.GT.U32.AND P0, PT, R0.reuse, R18, PT ;  /* 0x000000120000720c */ /* 0x040fe20003f04070 */
[----:B------:R-:W-:Y:S02]  /*2420*/  IMAD R17, R0, R5, R17 ;  /* 0x0000000500117224 */ /* 0x000fe400078e0211 */
[--C-:B------:R-:W-:Y:S01]  /*2430*/  @!P5 IMAD.IADD R216, R216, 0x1, -R0.reuse ;  /* 0x00000001d8d8d824 */ /* 0x100fe200078e0a00 */
[C---:B------:R-:W-:Y:S01]  /*2440*/  ISETP.GT.U32.AND P5, PT, R0.reuse, R219, PT ;  /* 0x000000db0000720c */ /* 0x040fe20003fa4070 */
[----:B------:R-:W-:Y:S01]  /*2450*/  @!P2 IMAD.IADD R217, R217, 0x1, -R0 ;  /* 0x00000001d9d9a824 */ /* 0x000fe200078e0a00 */
[----:B------:R-:W-:Y:S01]  /*2460*/  ISETP.GT.U32.AND P2, PT, R0, R17, PT ;  /* 0x000000110000720c */ /* 0x000fe20003f44070 */
[----:B------:R-:W-:Y:S01]  /*2470*/  @!P3 IMAD.MOV R214, RZ, RZ, -R214 ;  /* 0x000000ffffd6b224 */ /* 0x000fe200078e0ad6 */
[----:B------:R-:W-:Y:S01]  /*2480*/  ISETP.GE.AND P3, PT, R6, RZ, PT ;  /* 0x000000ff0600720c */ /* 0x000fe20003f66270 */
[----:B------:R-:W-:Y:S01]  /*2490*/  IMAD.HI.U32 R4, R3, R220, RZ ;  /* 0x000000dc03047227 */ /* 0x000fe200078e00ff */
[----:B------:R-:W-:-:S03]  /*24a0*/  LOP3.LUT R6, R2, 0x38, RZ, 0xfc, !PT ;  /* 0x0000003802067812 */ /* 0x000fc600078efcff */
[----:B------:R-:W-:Y:S01]  /*24b0*/  @!P0 IMAD.IADD R18, R18, 0x1, -R0 ;  /* 0x0000000112128824 */ /* 0x000fe200078e0a00 */
[----:B------:R-:W-:Y:S01]  /*24c0*/  ISETP.GE.AND P0, PT, R8, RZ, PT ;  /* 0x000000ff0800720c */ /* 0x000fe20003f06270 */
[----:B------:R-:W-:Y:S01]  /*24d0*/  IMAD.MOV R5, RZ, RZ, -R4 ;  /* 0x000000ffff057224 */ /* 0x000fe200078e0a04 */
[----:B------:R-:W-:Y:S01]  /*24e0*/  IABS R222, R6 ;  /* 0x0000000600de7213 */ /* 0x000fe20000000000 */
[--C-:B------:R-:W-:Y:S01]  /*24f0*/  @!P5 IMAD.IADD R219, R219, 0x1, -R0.reuse ;  /* 0x00000001dbdbd824 */ /* 0x100fe200078e0a00 */
[----:B------:R-:W-:Y:S01]  /*2500*/  LOP3.LUT R8, R2, 0x36, RZ, 0xfc, !PT ;  /* 0x0000003602087812 */ /* 0x000fe200078efcff */
[----:B------:R-:W-:Y:S01]  /*2510*/  @!P2 IMAD.IADD R17, R17, 0x1, -R0 ;  /* 0x000000011111a824 */ /* 0x000fe200078e0a00 */
[C---:B------:R-:W-:Y:S01]  /*2520*/  ISETP.GT.U32.AND P5, PT, R0.reuse, R217, PT ;  /* 0x000000d90000720c */ /* 0x040fe20003fa4070 */
[----:B------:R-:W-:Y:S01]  /*2530*/  @!P1 IMAD.MOV R216, RZ, RZ, -R216 ;  /* 0x000000ffffd89224 */ /* 0x000fe200078e0ad8 */
[----:B------:R-:W-:Y:S01]  /*2540*/  IABS R16, R8 ;  /* 0x0000000800107213 */ /* 0x000fe20000000000 */
[----:B------:R-:W-:Y:S01]  /*2550*/  IMAD.HI.U32 R4, R3, R222, RZ ;  /* 0x000000de03047227 */ /* 0x000fe200078e00ff */
[----:B------:R-:W-:-:S02]  /*2560*/  ISETP.GT.U32.AND P1, PT, R0, R219, PT ;  /* 0x000000db0000720c */ /* 0x000fc40003f24070 */
[----:B------:R-:W-:Y:S01]  /*2570*/  ISETP.GT.U32.AND P2, PT, R0, R17, PT ;  /* 0x000000110000720c */ /* 0x000fe20003f44070 */
[----:B------:R-:W-:Y:S02]  /*2580*/  IMAD.MOV R9, RZ, RZ, -R4 ;  /* 0x000000ffff097224 */ /* 0x000fe400078e0a04 */
[----:B------:R-:W-:-:S04]  /*2590*/  IMAD.HI.U32 R4, R3, R16, RZ ;  /* 0x0000001003047227 */ /* 0x000fc800078e00ff */
[C---:B------:R-:W-:Y:S02]  /*25a0*/  IMAD R220, R0.reuse, R5, R220 ;  /* 0x0000000500dc7224 */ /* 0x040fe400078e02dc */
[----:B------:R-:W-:Y:S02]  /*25b0*/  IMAD R222, R0, R9, R222 ;  /* 0x0000000900de7224 */ /* 0x000fe400078e02de */
[----:B------:R-:W-:-:S04]  /*25c0*/  IMAD.HI.U32 R5, R3, R223, RZ ;  /* 0x000000df03057227 */ /* 0x000fc800078e00ff */
[----:B------:R-:W-:Y:S02]  /*25d0*/  IMAD.MOV R9, RZ, RZ, -R4 ;  /* 0x000000ffff097224 */ /* 0x000fe400078e0a04 */
[----:B------:R-:W-:Y:S01]  /*25e0*/  @!P6 IMAD.MOV R18, RZ, RZ, -R18 ;  /* 0x000000ffff12e224 */ /* 0x000fe200078e0a12 */
[----:B------:R-:W-:Y:S01]  /*25f0*/  ISETP.GT.U32.AND P6, PT, R0, R220, PT ;  /* 0x000000dc0000720c */ /* 0x000fe20003fc4070 */
[----:B------:R-:W-:Y:S01]  /*2600*/  @!P1 IMAD.IADD R219, R219, 0x1, -R0 ;  /* 0x00000001dbdb9824 */ /* 0x000fe200078e0a00 */
[----:B------:R-:W-:Y:S01]  /*2610*/  ISETP.GE.AND P1, PT, R6, RZ, PT ;  /* 0x000000ff0600720c */ /* 0x000fe20003f26270 */
[----:B------:R-:W-:Y:S01]  /*2620*/  IMAD.MOV R5, RZ, RZ, -R5 ;  /* 0x000000ffff057224 */ /* 0x000fe200078e0a05 */
[----:B------:R-:W-:Y:S01]  /*2630*/  LOP3.LUT R6, R2, 0x32, RZ, 0xfc, !PT ;  /* 0x0000003202067812 */ /* 0x000fe200078efcff */
[----:B------:R-:W-:Y:S01]  /*2640*/  IMAD R16, R0, R9, R16 ;  /* 0x0000000900107224 */ /* 0x000fe200078e0210 */
[----:B------:R-:W-:Y:S01]  /*2650*/  LOP3.LUT R9, R2, 0x2e, RZ, 0xfc, !PT ;  /* 0x0000002e02097812 */ /* 0x000fe200078efcff */
[--C-:B------:R-:W-:Y:S01]  /*2660*/  @!P2 IMAD.IADD R17, R17, 0x1, -R0.reuse ;  /* 0x000000011111a824 */ /* 0x100fe200078e0a00 */
[C---:B------:R-:W-:Y:S01]  /*2670*/  ISETP.GT.U32.AND P2, PT, R0.reuse, R222, PT ;  /* 0x000000de0000720c */ /* 0x040fe20003f44070 */
[C---:B------:R-:W-:Y:S01]  /*2680*/  IMAD R223, R0.reuse, R5, R223 ;  /* 0x0000000500df7224 */ /* 0x040fe200078e02df */
[----:B------:R-:W-:Y:S01]  /*2690*/  IABS R225, R6 ;  /* 0x0000000600e17213 */ /* 0x000fe20000000000 */
[----:B------:R-:W-:Y:S01]  /*26a0*/  @!P3 IMAD.MOV R219, RZ, RZ, -R219 ;  /* 0x000000ffffdbb224 */ /* 0x000fe200078e0adb */
[C---:B------:R-:W-:Y:S01]  /*26b0*/  ISETP.GT.U32.AND P3, PT, R0.reuse, R16, PT ;  /* 0x000000100000720c */ /* 0x040fe20003f64070 */
[----:B------:R-:W-:Y:S01]  /*26c0*/  @!P0 IMAD.MOV R17, RZ, RZ, -R17 ;  /* 0x000000ffff118224 */ /* 0x000fe200078e0a11 */
[----:B------:R-:W-:Y:S01]  /*26d0*/  ISETP.GT.U32.AND P0, PT, R0, R223, PT ;  /* 0x000000df0000720c */ /* 0x000fe20003f04070 */
[----:B------:R-:W-:Y:S01]  /*26e0*/  @!P6 IMAD.IADD R220, R220, 0x1, -R0 ;  /* 0x00000001dcdce824 */ /* 0x000fe200078e0a00 */
[----:B------:R-:W-:Y:S01]  /*26f0*/  ISETP.GE.AND P6, PT, R8, RZ, PT ;  /* 0x000000ff0800720c */ /* 0x000fe20003fc6270 */
[----:B------:R-:W-:Y:S01]  /*2700*/  IMAD.HI.U32 R4, R3, R225, RZ ;  /* 0x000000e103047227 */ /* 0x000fe200078e00ff */
[----:B------:R-:W-:-:S02]  /*2710*/  LOP3.LUT R8, R2, 0x30, RZ, 0xfc, !PT ;  /* 0x0000003002087812 */ /* 0x000fc400078efcff */
[----:B------:R-:W-:Y:S01]  /*2720*/  IABS R226, R9 ;  /* 0x0000000900e27213 */ /* 0x000fe20000000000 */
[--C-:B------:R-:W-:Y:S01]  /*2730*/  @!P5 IMAD.IADD R217, R217, 0x1, -R0.reuse ;  /* 0x00000001d9d9d824 */ /* 0x100fe200078e0a00 */
[----:B------:R-:W-:Y:S01]  /*2740*/  IABS R15, R8 ;  /* 0x00000008000f7213 */ /* 0x000fe20000000000 */
[--C-:B------:R-:W-:Y:S01]  /*2750*/  @!P2 IMAD.IADD R222, R222, 0x1, -R0.reuse ;  /* 0x00000001dedea824 */ /* 0x100fe200078e0a00 */
[----:B------:R-:W-:Y:S01]  /*2760*/  ISETP.GT.U32.AND P2, PT, R0, R220, PT ;  /* 0x000000dc0000720c */ /* 0x000fe20003f44070 */
[----:B------:R-:W-:Y:S01]  /*2770*/  @!P3 IMAD.IADD R16, R16, 0x1, -R0 ;  /* 0x000000011010b824 */ /* 0x000fe200078e0a00 */
[----:B------:R-:W-:Y:S01]  /*2780*/  ISETP.GE.AND P3, PT, R6, RZ, PT ;  /* 0x000000ff0600720c */ /* 0x000fe20003f66270 */
[----:B------:R-:W-:Y:S01]  /*2790*/  IMAD.MOV R4, RZ, RZ, -R4 ;  /* 0x000000ffff047224 */ /* 0x000fe200078e0a04 */
[----:B------:R-:W-:Y:S01]  /*27a0*/  LOP3.LUT R6, R2, 0x2c, RZ, 0xfc, !PT ;  /* 0x0000002c02067812 */ /* 0x000fe200078efcff */
[----:B------:R-:W-:Y:S01]  /*27b0*/  @!P4 IMAD.MOV R217, RZ, RZ, -R217 ;  /* 0x000000ffffd9c224 */ /* 0x000fe200078e0ad9 */
[C---:B------:R-:W-:Y:S01]  /*27c0*/  ISETP.GT.U32.AND P4, PT, R0.reuse, R222, PT ;  /* 0x000000de0000720c */ /* 0x040fe20003f84070 */
[----:B------:R-:W-:Y:S01]  /*27d0*/  @!P0 IMAD.IADD R223, R223, 0x1, -R0 ;  /* 0x00000001dfdf8824 */ /* 0x000fe200078e0a00 */
[C---:B------:R-:W-:Y:S01]  /*27e0*/  ISETP.GT.U32.AND P0, PT, R0.reuse, R16, PT ;  /* 0x000000100000720c */ /* 0x040fe20003f04070 */
[----:B------:R-:W-:Y:S01]  /*27f0*/  IMAD R225, R0, R4, R225 ;  /* 0x0000000400e17224 */ /* 0x000fe200078e02e1 */
[----:B------:R-:W-:Y:S01]  /*2800*/  IABS R227, R6 ;  /* 0x0000000600e37213 */ /* 0x000fe20000000000 */
[----:B------:R-:W-:Y:S01]  /*2810*/  IMAD.HI.U32 R4, R3, R15, RZ ;  /* 0x0000000f03047227 */ /* 0x000fe200078e00ff */
[----:B------:R-:W-:-:S02]  /*2820*/  ISETP.GE.AND P5, PT, R10, RZ, PT ;  /* 0x000000ff0a00720c */ /* 0x000fc40003fa6270 */
[----:B------:R-:W-:Y:S01]  /*2830*/  LOP3.LUT R10, R2, 0x2a, RZ, 0xfc, !PT ;  /* 0x0000002a020a7812 */ /* 0x000fe200078efcff */
[----:B------:R-:W-:Y:S02]  /*2840*/  IMAD.MOV R4, RZ, RZ, -R4 ;  /* 0x000000ffff047224 */ /* 0x000fe400078e0a04 */
[----:B------:R-:W-:-:S04]  /*2850*/  IMAD.HI.U32 R5, R3, R226, RZ ;  /* 0x000000e203057227 */ /* 0x000fc800078e00ff */
[----:B------:R-:W-:Y:S02]  /*2860*/  IMAD R15, R0, R4, R15 ;  /* 0x00000004000f7224 */ /* 0x000fe400078e020f */
[--C-:B------:R-:W-:Y:S01]  /*2870*/  @!P4 IMAD.IADD R222, R222, 0x1, -R0.reuse ;  /* 0x00000001dedec824 */ /* 0x100fe200078e0a00 */
[----:B------:R-:W-:Y:S01]  /*2880*/  ISETP.GT.U32.AND P4, PT, R0, R225, PT ;  /* 0x000000e10000720c */ /* 0x000fe20003f84070 */
[----:B------:R-:W-:Y:S01]  /*2890*/  @!P0 IMAD.IADD R16, R16, 0x1, -R0 ;  /* 0x0000000110108824 */ /* 0x000fe200078e0a00 */
[----:B------:R-:W-:Y:S01]  /*28a0*/  ISETP.GT.U32.AND P0, PT, R0, R15, PT ;  /* 0x0000000f0000720c */ /* 0x000fe20003f04070 */
[----:B------:R-:W-:-:S04]  /*28b0*/  IMAD.HI.U32 R4, R3, R227, RZ ;  /* 0x000000e303047227 */ /* 0x000fc800078e00ff */
[----:B------:R-:W-:Y:S02]  /*28c0*/  IMAD.MOV R5, RZ, RZ, -R5 ;  /* 0x000000ffff057224 */ /* 0x000fe400078e0a05 */
[----:B------:R-:W-:Y:S02]  /*28d0*/  IMAD.MOV R4, RZ, RZ, -R4 ;  /* 0x000000ffff047224 */ /* 0x000fe400078e0a04 */
[----:B------:R-:W-:Y:S01]  /*28e0*/  @!P2 IMAD.IADD R220, R220, 0x1, -R0 ;  /* 0x00000001dcdca824 */ /* 0x000fe200078e0a00 */
[----:B------:R-:W-:Y:S01]  /*28f0*/  ISETP.GE.AND P2, PT, R11, RZ, PT ;  /* 0x000000ff0b00720c */ /* 0x000fe20003f46270 */
[C---:B------:R-:W-:Y:S01]  /*2900*/  IMAD R226, R0.reuse, R5, R226 ;  /* 0x0000000500e27224 */ /* 0x040fe200078e02e2 */
[----:B------:R-:W-:Y:S01]  /*2910*/  IABS R5, R10 ;  /* 0x0000000a00057213 */ /* 0x000fe20000000000 */
[C---:B------:R-:W-:Y:S02]  /*2920*/  IMAD R227, R0.reuse, R4, R227 ;  /* 0x0000000400e37224 */ /* 0x040fe400078e02e3 */
[----:B------:R-:W-:Y:S01]  /*2930*/  @!P5 IMAD.MOV R220, RZ, RZ, -R220 ;  /* 0x000000ffffdcd224 */ /* 0x000fe200078e0adc */
[C---:B------:R-:W-:Y:S01]  /*2940*/  ISETP.GT.U32.AND P5, PT, R0.reuse, R223, PT ;  /* 0x000000df0000720c */ /* 0x040fe20003fa4070 */
[----:B------:R-:W-:Y:S01]  /*2950*/  @!P6 IMAD.MOV R16, RZ, RZ, -R16 ;  /* 0x000000ffff10e224 */ /* 0x000fe200078e0a10 */
[----:B------:R-:W-:Y:S01]  /*2960*/  ISETP.GT.U32.AND P6, PT, R0, R226, PT ;  /* 0x000000e20000720c */ /* 0x000fe20003fc4070 */
[----:B------:R-:W-:-:S02]  /*2970*/  @!P4 IMAD.IADD R225, R225, 0x1, -R0 ;  /* 0x00000001e1e1c824 */ /* 0x000fc400078e0a00 */
[----:B------:R-:W-:Y:S01]  /*2980*/  @!P0 IMAD.IADD R15, R15, 0x1, -R0 ;  /* 0x000000010f0f8824 */ /* 0x000fe200078e0a00 */
[C---:B------:R-:W-:Y:S01]  /*2990*/  ISETP.GT.U32.AND P0, PT, R0.reuse, R227, PT ;  /* 0x000000e30000720c */ /* 0x040fe20003f04070 */
[----:B------:R-:W-:Y:S01]  /*29a0*/  @!P1 IMAD.MOV R222, RZ, RZ, -R222 ;  /* 0x000000ffffde9224 */ /* 0x000fe200078e0ade */
[----:B------:R-:W-:Y:S01]  /*29b0*/  ISETP.GT.U32.AND P4, PT, R0, R225, PT ;  /* 0x000000e10000720c */ /* 0x000fe20003f84070 */
[----:B------:R-:W-:Y:S01]  /*29c0*/  IMAD.HI.U32 R4, R3, R5, RZ ;  /* 0x0000000503047227 */ /* 0x000fe200078e00ff */
[----:B------:R-:W-:Y:S02]  /*29d0*/  ISETP.GE.AND P1, PT, R8, RZ, PT ;  /* 0x000000ff0800720c */ /* 0x000fe40003f26270 */
[----:B------:R-:W-:Y:S01]  /*29e0*/  LOP3.LUT R8, R2, 0x28, RZ, 0xfc, !PT ;  /* 0x0000002802087812 */ /* 0x000fe200078efcff */
[----:B------:R-:W-:Y:S01]  /*29f0*/  @!P5 IMAD.IADD R223, R223, 0x1, -R0 ;  /* 0x00000001dfdfd824 */ /* 0x000fe200078e0a00 */
[----:B------:R-:W-:Y:S01]  /*2a00*/  ISETP.GE.AND P5, PT, R9, RZ, PT ;  /* 0x000000ff0900720c */ /* 0x000fe20003fa6270 */
[----:B------:R-:W-:Y:S01]  /*2a10*/  IMAD.MOV R4, RZ, RZ, -R4 ;  /* 0x000000ffff047224 */ /* 0x000fe200078e0a04 */
[----:B------:R-:W-:Y:S01]  /*2a20*/  IABS R11, R8 ;  /* 0x00000008000b7213 */ /* 0x000fe20000000000 */
[--C-:B------:R-:W-:Y:S01]  /*2a30*/  @!P6 IMAD.IADD R226, R226, 0x1, -R0.reuse ;  /* 0x00000001e2e2e824 */ /* 0x100fe200078e0a00 */
[----:B------:R-:W-:Y:S01]  /*2a40*/  LOP3.LUT R9, R2, 0x26, RZ, 0xfc, !PT ;  /* 0x0000002602097812 */ /* 0x000fe200078efcff */
[--C-:B------:R-:W-:Y:S01]  /*2a50*/  @!P0 IMAD.IADD R227, R227, 0x1, -R0.reuse ;  /* 0x00000001e3e38824 */ /* 0x100fe200078e0a00 */
[C---:B------:R-:W-:Y:S01]  /*2a60*/  ISETP.GT.U32.AND P6, PT, R0.reuse, R15, PT ;  /* 0x0000000f0000720c */ /* 0x040fe20003fc4070 */
[----:B------:R-:W-:Y:S01]  /*2a70*/  @!P2 IMAD.MOV R223, RZ, RZ, -R223 ;  /* 0x000000ffffdfa224 */ /* 0x000fe200078e0adf */
[C---:B------:R-:W-:Y:S01]  /*2a80*/  ISETP.GT.U32.AND P2, PT, R0.reuse, R226, PT ;  /* 0x000000e20000720c */ /* 0x040fe20003f44070 */
[C---:B------:R-:W-:Y:S01]  /*2a90*/  IMAD R5, R0.reuse, R4, R5 ;  /* 0x0000000400057224 */ /* 0x040fe200078e0205 */
[----:B------:R-:W-:Y:S01]  /*2aa0*/  IABS R13, R9 ;  /* 0x00000009000d7213 */ /* 0x000fe20000000000 */
[----:B------:R-:W-:Y:S01]  /*2ab0*/  @!P4 IMAD.IADD R225, R225, 0x1, -R0 ;  /* 0x00000001e1e1c824 */ /* 0x000fe200078e0a00 */
[----:B------:R-:W-:Y:S01]  /*2ac0*/  ISETP.GT.U32.AND P0, PT, R0, R227, PT ;  /* 0x000000e30000720c */ /* 0x000fe20003f04070 */
[----:B------:R-:W-:Y:S01]  /*2ad0*/  IMAD.HI.U32 R4, R3, R11, RZ ;  /* 0x0000000b03047227 */ /* 0x000fe200078e00ff */
[----:B------:R-:W-:-:S03]  /*2ae0*/  ISETP.GE.AND P4, PT, R6, RZ, PT ;  /* 0x000000ff0600720c */ /* 0x000fc60003f86270 */
[----:B------:R-:W-:Y:S01]  /*2af0*/  @!P3 IMAD.MOV R225, RZ, RZ, -R225 ;  /* 0x000000ffffe1b224 */ /* 0x000fe200078e0ae1 */
[----:B------:R-:W-:Y:S01]  /*2b00*/  ISETP.GT.U32.AND P3, PT, R0, R5, PT ;  /* 0x000000050000720c */ /* 0x000fe20003f64070 */
[----:B------:R-:W-:Y:S02]  /*2b10*/  IMAD.MOV R6, RZ, RZ, -R4 ;  /* 0x000000ffff067224 */ /* 0x000fe400078e0a04 */
[----:B------:R-:W-:-:S04]  /*2b20*/  IMAD.HI.U32 R4, R3, R13, RZ ;  /* 0x0000000d03047227 */ /* 0x000fc800078e00ff */
[----:B------:R-:W-:Y:S02]  /*2b30*/  IMAD.MOV R4, RZ, RZ, -R4 ;  /* 0x000000ffff047224 */ /* 0x000fe400078e0a04 */
[----:B------:R-:W-:Y:S01]  /*2b40*/  IMAD R11, R0, R6, R11 ;  /* 0x00000006000b7224 */ /* 0x000fe200078e020b */
[----:B------:R-:W-:Y:S01]  /*2b50*/  LOP3.LUT R6, R2, 0x24, RZ, 0xfc, !PT ;  /* 0x0000002402067812 */ /* 0x000fe200078efcff */
[--C-:B------:R-:W-:Y:S01]  /*2b60*/  @!P2 IMAD.IADD R226, R226, 0x1, -R0.reuse ;  /* 0x00000001e2e2a824 */ /* 0x100fe200078e0a00 */
[----:B------:R-:W-:Y:S01]  /*2b70*/  ISETP.GE.AND P2, PT, R8, RZ, PT ;  /* 0x000000ff0800720c */ /* 0x000fe20003f46270 */
[C---:B------:R-:W-:Y:S01]  /*2b80*/  IMAD R13, R0.reuse, R4, R13 ;  /* 0x00000004000d7224 */ /* 0x040fe200078e020d */
[----:B------:R-:W-:Y:S01]  /*2b90*/  IABS R29, R6 ;  /* 0x00000006001d7213 */ /* 0x000fe20000000000 */
[----:B------:R-:W-:Y:S01]  /*2ba0*/  @!P0 IMAD.IADD R227, R227, 0x1, -R0 ;  /* 0x00000001e3e38824 */ /* 0x000fe200078e0a00 */
[C---:B------:R-:W-:Y:S01]  /*2bb0*/  ISETP.GT.U32.AND P0, PT, R0.reuse, R11, PT ;  /* 0x0000000b0000720c */ /* 0x040fe20003f04070 */
[----:B------:R-:W-:Y:S01]  /*2bc0*/  @!P5 IMAD.MOV R226, RZ, RZ, -R226 ;  /* 0x000000ffffe2d224 */ /* 0x000fe200078e0ae2 */
[----:B------:R-:W-:Y:S01]  /*2bd0*/  ISETP.GT.U32.AND P5, PT, R0, R13, PT ;  /* 0x0000000d0000720c */ /* 0x000fe20003fa4070 */
[--C-:B------:R-:W-:Y:S01]  /*2be0*/  @!P6 IMAD.IADD R15, R15, 0x1, -R0.reuse ;  /* 0x000000010f0fe824 */ /* 0x100fe200078e0a00 */
[----:B------:R-:W-:Y:S01]  /*2bf0*/  ISETP.GE.AND P6, PT, R10, RZ, PT ;  /* 0x000000ff0a00720c */ /* 0x000fe20003fc6270 */
[----:B------:R-:W-:Y:S01]  /*2c00*/  @!P3 IMAD.IADD R5, R5, 0x1, -R0 ;  /* 0x000000010505b824 */ /* 0x000fe200078e0a00 */
[----:B------:R-:W-:Y:S01]  /*2c10*/  ISETP.GE.AND P3, PT, R9, RZ, PT ;  /* 0x000000ff0900720c */ /* 0x000fe20003f66270 */
[----:B------:R-:W-:Y:S01]  /*2c20*/  @!P1 IMAD.MOV R15, RZ, RZ, -R15 ;  /* 0x000000ffff0f9224 */ /* 0x000fe200078e0a0f */
[----:B------:R-:W-:Y:S01]  /*2c30*/  LOP3.LUT R9, R2, 0x22, RZ, 0xfc, !PT ;  /* 0x0000002202097812 */ /* 0x000fe200078efcff */
[----:B------:R-:W-:Y:S01]  /*2c40*/  IMAD.HI.U32 R4, R3, R29, RZ ;  /* 0x0000001d03047227 */ /* 0x000fe200078e00ff */
[----:B------:R-:W-:-:S02]  /*2c50*/  ISETP.GT.U32.AND P1, PT, R0, R5, PT ;  /* 0x000000050000720c */ /* 0x000fc40003f24070 */
[----:B------:R-:W-:Y:S01]  /*2c60*/  IABS R8, R9 ;  /* 0x0000000900087213 */ /* 0x000fe20000000000 */
[--C-:B------:R-:W-:Y:S01]  /*2c70*/  @!P0 IMAD.IADD R11, R11, 0x1, -R0.reuse ;  /* 0x000000010b0b8824 */ /* 0x100fe200078e0a00 */
[----:B------:R-:W-:Y:S01]  /*2c80*/  LOP3.LUT R10, R2, 0x20, RZ, 0xfc, !PT ;  /* 0x00000020020a7812 */ /* 0x000fe200078efcff */
[----:B------:R-:W-:Y:S02]  /*2c90*/  @!P5 IMAD.IADD R13, R13, 0x1, -R0 ;  /* 0x000000010d0dd824 */ /* 0x000fe400078e0a00 */
[----:B------:R-:W-:Y:S01]  /*2ca0*/  IMAD.MOV R4, RZ, RZ, -R4 ;  /* 0x000000ffff047224 */ /* 0x000fe200078e0a04 */
[C---:B------:R-:W-:Y:S01]  /*2cb0*/  ISETP.GT.U32.AND P0, PT, R0.reuse, R11, PT ;  /* 0x0000000b0000720c */ /* 0x040fe20003f04070 */
[----:B------:R-:W-:Y:S01]  /*2cc0*/  @!P4 IMAD.MOV R227, RZ, RZ, -R227 ;  /* 0x000000ffffe3c224 */ /* 0x000fe200078e0ae3 */
[C---:B------:R-:W-:Y:S01]  /*2cd0*/  ISETP.GT.U32.AND P5, PT, R0.reuse, R13, PT ;  /* 0x0000000d0000720c */ /* 0x040fe20003fa4070 */
[----:B------:R-:W-:Y:S01]  /*2ce0*/  IMAD R29, R0, R4, R29 ;  /* 0x00000004001d7224 */ /* 0x000fe200078e021d */
[----:B------:R-:W-:Y:S01]  /*2cf0*/  IABS R31, R10 ;  /* 0x0000000a001f7213 */ /* 0x000fe20000000000 */
[----:B------:R-:W-:Y:S01]  /*2d00*/  @!P1 IMAD.IADD R5, R5, 0x1, -R0 ;  /* 0x0000000105059824 */ /* 0x000fe200078e0a00 */
[----:B------:R-:W-:Y:S01]  /*2d10*/  ISETP.GE.AND P1, PT, R9, RZ, PT ;  /* 0x000000ff0900720c */ /* 0x000fe20003f26270 */
[----:B------:R-:W-:Y:S01]  /*2d20*/  IMAD.HI.U32 R4, R3, R8, RZ ;  /* 0x0000000803047227 */ /* 0x000fe200078e00ff */
[----:B------:R-:W-:-:S02]  /*2d30*/  ISETP.GE.AND P4, PT, R6, RZ, PT ;  /* 0x000000ff0600720c */ /* 0x000fc40003f86270 */
[----:B------:R-:W-:Y:S01]  /*2d40*/  LOP3.LUT R6, R2, 0x1e, RZ, 0xfc, !PT ;  /* 0x0000001e02067812 */ /* 0x000fe200078efcff */
[----:B------:R-:W-:Y:S02]  /*2d50*/  IMAD.MOV.U32 R9, RZ, RZ, R5 ;  /* 0x000000ffff097224 */ /* 0x000fe400078e0005 */
[----:B------:R-:W-:Y:S01]  /*2d60*/  IMAD.MOV R5, RZ, RZ, -R4 ;  /* 0x000000ffff057224 */ /* 0x000fe200078e0a04 */
[----:B------:R-:W-:Y:S01]  /*2d70*/  IABS R33, R6 ;  /* 0x0000000600217213 */ /* 0x000fe20000000000 */
[----:B------:R-:W-:Y:S01]  /*2d80*/  @!P0 IMAD.IADD R11, R11, 0x1, -R0 ;  /* 0x000000010b0b8824 */ /* 0x000fe200078e0a00 */
[C---:B------:R-:W-:Y:S01]  /*2d90*/  ISETP.GT.U32.AND P0, PT, R0.reuse, R29, PT ;  /* 0x0000001d0000720c */ /* 0x040fe20003f04070 */
[C---:B------:R-:W-:Y:S02]  /*2da0*/  IMAD R5, R0.reuse, R5, R8 ;  /* 0x0000000500057224 */ /* 0x040fe400078e0208 */
[----:B------:R-:W-:Y:S02]  /*2db0*/  @!P5 IMAD.IADD R13, R13, 0x1, -R0 ;  /* 0x000000010d0dd824 */ /* 0x000fe400078e0a00 */
[----:B------:R-:W-:Y:S01]  /*2dc0*/  IMAD.HI.U32 R4, R3, R31, RZ ;  /* 0x0000001f03047227 */ /* 0x000fe200078e00ff */
[----:B------:R-:W-:-:S03]  /*2dd0*/  ISETP.GT.U32.AND P5, PT, R0, R5, PT ;  /* 0x000000050000720c */ /* 0x000fc60003fa4070 */
[----:B------:R-:W-:Y:S01]  /*2de0*/  @!P2 IMAD.MOV R11, RZ, RZ, -R11 ;  /* 0x000000ffff0ba224 */ /* 0x000fe200078e0a0b */
[----:B------:R-:W-:Y:S01]  /*2df0*/  ISETP.GE.AND P2, PT, R6, RZ, PT ;  /* 0x000000ff0600720c */ /* 0x000fe20003f46270 */
[----:B------:R-:W-:Y:S01]  /*2e00*/  IMAD.MOV R6, RZ, RZ, -R4 ;  /* 0x000000ffff067224 */ /* 0x000fe200078e0a04 */
[----:B------:R-:W-:Y:S01]  /*2e10*/  LOP3.LUT R4, R2, 0x1c, RZ, 0xfc, !PT ;  /* 0x0000001c02047812 */ /* 0x000fe200078efcff */
[--C-:B------:R-:W-:Y:S02]  /*2e20*/  @!P0 IMAD.IADD R29, R29, 0x1, -R0.reuse ;  /* 0x000000011d1d8824 */ /* 0x100fe400078e0a00 */
[----:B------:R-:W-:Y:S01]  /*2e30*/  @!P3 IMAD.MOV R13, RZ, RZ, -R13 ;  /* 0x000000ffff0db224 */ /* 0x000fe200078e0a0d */
[----:B------:R-:W-:Y:S01]  /*2e40*/  ISETP.GE.AND P3, PT, R4, RZ, PT ;  /* 0x000000ff0400720c */ /* 0x000fe20003f66270 */
[C---:B------:R-:W-:Y:S01]  /*2e50*/  IMAD R31, R0.reuse, R6, R31 ;  /* 0x00000006001f7224 */ /* 0x040fe200078e021f */
[----:B------:R-:W-:Y:S01]  /*2e60*/  ISETP.GT.U32.AND P0, PT, R0, R29, PT ;  /* 0x0000001d0000720c */ /* 0x000fe20003f04070 */
[----:B------:R-:W-:Y:S01]  /*2e70*/  @!P5 IMAD.IADD R5, R5, 0x1, -R0 ;  /* 0x000000010505d824 */ /* 0x000fe200078e0a00 */
[----:B------:R-:W-:Y:S01]  /*2e80*/  IABS R35, R4 ;  /* 0x0000000400237213 */ /* 0x000fe20000000000 */
[----:B------:R-:W-:-:S03]  /*2e90*/  IMAD.HI.U32 R4, R3, R33, RZ ;  /* 0x0000002103047227 */ /* 0x000fc600078e00ff */
[----:B------:R-:W-:Y:S01]  /*2ea0*/  ISETP.GT.U32.AND P5, PT, R0, R5, PT ;  /* 0x000000050000720c */ /* 0x000fe20003fa4070 */
[----:B------:R-:W-:Y:S02]  /*2eb0*/  IMAD.MOV R6, RZ, RZ, -R4 ;  /* 0x000000ffff067224 */ /* 0x000fe400078e0a04 */
[----:B------:R-:W-:-:S04]  /*2ec0*/  IMAD.HI.U32 R4, R3, R35, RZ ;  /* 0x0000002303047227 */ /* 0x000fc800078e00ff */
[----:B------:R-:W-:Y:S01]  /*2ed0*/  @!P0 IMAD.IADD R29, R29, 0x1, -R0 ;  /* 0x000000011d1d8824 */ /* 0x000fe200078e0a00 */
[----:B------:R-:W-:Y:S01]  /*2ee0*/  ISETP.GT.U32.AND P0, PT, R0, R31, PT ;  /* 0x0000001f0000720c */ /* 0x000fe20003f04070 */
[----:B------:R-:W-:Y:S02]  /*2ef0*/  IMAD.MOV R4, RZ, RZ, -R4 ;  /* 0x000000ffff047224 */ /* 0x000fe400078e0a04 */
[----:B------:R-:W-:Y:S01]  /*2f00*/  @!P6 IMAD.MOV R9, RZ, RZ, -R9 ;  /* 0x000000ffff09e224 */ /* 0x000fe200078e0a09 */
[----:B------:R-:W-:Y:S01]  /*2f10*/  ISETP.GE.AND P6, PT, R10, RZ, PT ;  /* 0x000000ff0a00720c */ /* 0x000fe20003fc6270 */
[--C-:B------:R-:W-:Y:S01]  /*2f20*/  @!P5 IMAD.IADD R5, R5, 0x1, -R0.reuse ;  /* 0x000000010505d824 */ /* 0x100fe200078e0a00 */
[----:B------:R-:W-:Y:S01]  /*2f30*/  LOP3.LUT R10, R2, 0x1a, RZ, 0xfc, !PT ;  /* 0x0000001a020a7812 */ /* 0x000fe200078efcff */
[C---:B------:R-:W-:Y:S02]  /*2f40*/  IMAD R35, R0.reuse, R4, R35 ;  /* 0x0000000400237224 */ /* 0x040fe400078e0223 */
[----:B------:R-:W-:Y:S01]  /*2f50*/  IMAD.MOV.U32 R229, RZ, RZ, R5 ;  /* 0x000000ffffe57224 */ /* 0x000fe200078e0005 */
[----:B------:R-:W-:Y:S01]  /*2f60*/  IABS R8, R10 ;  /* 0x0000000a00087213 */ /* 0x000fe20000000000 */
[----:B------:R-:W-:Y:S01]  /*2f70*/  IMAD R33, R0, R6, R33 ;  /* 0x0000000600217224 */ /* 0x000fe200078e0221 */
[----:B------:R-:W-:Y:S01]  /*2f80*/  ISETP.GE.AND P5, PT, R10, RZ, PT ;  /* 0x000000ff0a00720c */ /* 0x000fe20003fa6270 */
[----:B------:R-:W-:Y:S01]  /*2f90*/  @!P1 IMAD.MOV R229, RZ, RZ, -R229 ;  /* 0x000000ffffe59224 */ /* 0x000fe200078e0ae5 */
[----:B------:R-:W-:Y:S01]  /*2fa0*/  ISETP.GT.U32.AND P1, PT, R0, R35, PT ;  /* 0x000000230000720c */ /* 0x000fe20003f24070 */
[----:B------:R-:W-:Y:S01]  /*2fb0*/  @!P0 IMAD.IADD R31, R31, 0x1, -R0 ;  /* 0x000000011f1f8824 */ /* 0x000fe200078e0a00 */
[----:B------:R-:W1:Y:S01]  /*2fc0*/  I2F.RP R10, R65 ;  /* 0x00000041000a7306 */ /* 0x000e620000209400 */
[----:B------:R-:W-:-:S03]  /*2fd0*/  IMAD.HI.U32 R4, R3, R8, RZ ;  /* 0x0000000803047227 */ /* 0x000fc600078e00ff */
[----:B------:R-:W-:Y:S01]  /*2fe0*/  ISETP.GT.U32.AND P0, PT, R0, R31, PT ;  /* 0x0000001f0000720c */ /* 0x000fe20003f04070 */
[----:B------:R-:W-:Y:S02]  /*2ff0*/  IMAD.MOV R5, RZ, RZ, -R4 ;  /* 0x000000ffff057224 */ /* 0x000fe400078e0a04 */
[----:B------:R-:W-:-:S04]  /*3000*/  IMAD.HI.U32 R6, R3, R39, RZ ;  /* 0x0000002703067227 */ /* 0x000fc800078e00ff */
[----:B------:R-:W-:Y:S01]  /*3010*/  IMAD R5, R0, R5, R8 ;  /* 0x0000000500057224 */ /* 0x000fe200078e0208 */
[----:B------:R-:W-:Y:S01]  /*3020*/  LOP3.LUT R8, R2, 0x16, RZ, 0xfc, !PT ;  /* 0x0000001602087812 */ /* 0x000fe200078efcff */
[----:B------:R-:W-:Y:S02]  /*3030*/  @!P1 IMAD.IADD R35, R35, 0x1, -R0 ;  /* 0x0000000123239824 */ /* 0x000fe400078e0a00 */
[----:B------:R-:W-:Y:S01]  /*3040*/  IMAD.MOV R6, RZ, RZ, -R6 ;  /* 0x000000ffff067224 */ /* 0x000fe200078e0a06 */
[----:B------:R-:W-:Y:S01]  /*3050*/  IABS R41, R8 ;  /* 0x0000000800297213 */ /* 0x000fe20000000000 */
[----:B------:R-:W-:Y:S01]  /*3060*/  @!P0 IMAD.IADD R31, R31, 0x1, -R0 ;  /* 0x000000011f1f8824 */ /* 0x000fe200078e0a00 */
[C---:B------:R-:W-:Y:S01]  /*3070*/  ISETP.GT.U32.AND P1, PT, R0.reuse, R35, PT ;  /* 0x000000230000720c */ /* 0x040fe20003f24070 */
[C---:B------:R-:W-:Y:S01]  /*3080*/  IMAD R39, R0.reuse, R6, R39 ;  /* 0x0000000600277224 */ /* 0x040fe200078e0227 */
[----:B------:R-:W-:Y:S01]  /*3090*/  ISETP.GT.U32.AND P0, PT, R0, R5, PT ;  /* 0x000000050000720c */ /* 0x000fe20003f04070 */
[----:B------:R-:W-:Y:S01]  /*30a0*/  IMAD.HI.U32 R4, R3, R41, RZ ;  /* 0x0000002903047227 */ /* 0x000fe200078e00ff */
[----:B-1----:R-:W1:Y:S03]  /*30b0*/  MUFU.RCP R10, R10 ;  /* 0x0000000a000a7308 */ /* 0x002e660000001000 */
[----:B------:R-:W-:-:S02]  /*30c0*/  IMAD.MOV R4, RZ, RZ, -R4 ;  /* 0x000000ffff047224 */ /* 0x000fc400078e0a04 */
[----:B------:R-:W-:Y:S01]  /*30d0*/  @!P6 IMAD.MOV R31, RZ, RZ, -R31 ;  /* 0x000000ffff1fe224 */ /* 0x000fe200078e0a1f */
[C---:B------:R-:W-:Y:S01]  /*30e0*/  ISETP.GT.U32.AND P6, PT, R0.reuse, R39, PT ;  /* 0x000000270000720c */ /* 0x040fe20003fc4070 */
[----:B------:R-:W-:Y:S01]  /*30f0*/  IMAD R41, R0, R4, R41 ;  /* 0x0000000400297224 */ /* 0x000fe200078e0229 */
[----:B------:R-:W-:Y:S01]  /*3100*/  LOP3.LUT R4, R2, 0x12, RZ, 0xfc, !PT ;  /* 0x0000001202047812 */ /* 0x000fe200078efcff */
[--C-:B------:R-:W-:Y:S01]  /*3110*/  @!P1 IMAD.IADD R35, R35, 0x1, -R0.reuse ;  /* 0x0000000123239824 */ /* 0x100fe200078e0a00 */
[----:B------:R-:W-:Y:S01]  /*3120*/  ISETP.GE.AND P1, PT, R14, RZ, PT ;  /* 0x000000ff0e00720c */ /* 0x000fe20003f26270 */
[----:B------:R-:W-:Y:S01]  /*3130*/  @!P0 IMAD.IADD R5, R5, 0x1, -R0 ;  /* 0x0000000105058824 */ /* 0x000fe200078e0a00 */
[----:B------:R-:W-:Y:S01]  /*3140*/  IABS R45, R4 ;  /* 0x00000004002d7213 */ /* 0x000fe20000000000 */
[----:B------:R-:W-:Y:S01]  /*3150*/  @!P3 IMAD.MOV R35, RZ, RZ, -R35 ;  /* 0x000000ffff23b224 */ /* 0x000fe200078e0a23 */
[C---:B------:R-:W-:Y:S01]  /*3160*/  ISETP.GT.U32.AND P3, PT, R0.reuse, R41, PT ;  /* 0x000000290000720c */ /* 0x040fe20003f64070 */
[----:B------:R-:W-:Y:S01]  /*3170*/  @!P4 IMAD.MOV R29, RZ, RZ, -R29 ;  /* 0x000000ffff1dc224 */ /* 0x000fe200078e0a1d */
[C---:B------:R-:W-:Y:S01]  /*3180*/  ISETP.GT.U32.AND P0, PT, R0.reuse, R5, PT ;  /* 0x000000050000720c */ /* 0x040fe20003f04070 */
[----:B------:R-:W-:Y:S01]  /*3190*/  IMAD.HI.U32 R6, R3, R43, RZ ;  /* 0x0000002b03067227 */ /* 0x000fe200078e00ff */
[----:B------:R-:W-:-:S03]  /*31a0*/  ISETP.GT.U32.AND P4, PT, R0, R33, PT ;  /* 0x000000210000720c */ /* 0x000fc60003f84070 */
[----:B------:R-:W-:Y:S02]  /*31b0*/  @!P6 IMAD.IADD R39, R39, 0x1, -R0 ;  /* 0x000000012727e824 */ /* 0x000fe400078e0a00 */
[----:B------:R-:W-:-:S03]  /*31c0*/  IMAD.MOV R6, RZ, RZ, -R6 ;  /* 0x000000ffff067224 */ /* 0x000fc600078e0a06 */
[----:B------:R-:W-:Y:S01]  /*31d0*/  ISETP.GT.U32.AND P6, PT, R0, R39, PT ;  /* 0x000000270000720c */ /* 0x000fe20003fc4070 */
[--C-:B------:R-:W-:Y:S02]  /*31e0*/  @!P3 IMAD.IADD R41, R41, 0x1, -R0.reuse ;  /* 0x000000012929b824 */ /* 0x100fe400078e0a00 */
[--C-:B------:R-:W-:Y:S01]  /*31f0*/  @!P0 IMAD.IADD R5, R5, 0x1, -R0.reuse ;  /* 0x0000000105058824 */ /* 0x100fe200078e0a00 */
[----:B------:R-:W-:Y:S01]  /*3200*/  ISETP.GE.AND P0, PT, R4, RZ, PT ;  /* 0x000000ff0400720c */ /* 0x000fe20003f06270 */
[----:B------:R-:W-:Y:S01]  /*3210*/  @!P4 IMAD.IADD R33, R33, 0x1, -R0 ;  /* 0x000000012121c824 */ /* 0x000fe200078e0a00 */
[----:B------:R-:W-:Y:S01]  /*3220*/  ISETP.GT.U32.AND P3, PT, R0, R41, PT ;  /* 0x000000290000720c */ /* 0x000fe20003f64070 */
[----:B------:R-:W-:-:S03]  /*3230*/  IMAD.HI.U32 R4, R3, R45, RZ ;  /* 0x0000002d03047227 */ /* 0x000fc600078e00ff */
[C---:B------:R-:W-:Y:S01]  /*3240*/  ISETP.GT.U32.AND P4, PT, R0.reuse, R33, PT ;  /* 0x000000210000720c */ /* 0x040fe20003f84070 */
[----:B------:R-:W-:Y:S01]  /*3250*/  IMAD R43, R0, R6, R43 ;  /* 0x00000006002b7224 */ /* 0x000fe200078e022b */
[----:B------:R-:W-:Y:S01]  /*3260*/  LOP3.LUT R6, R2, 0x10, RZ, 0xfc, !PT ;  /* 0x0000001002067812 */ /* 0x000fe200078efcff */
[----:B------:R-:W-:Y:S02]  /*3270*/  IMAD.MOV R4, RZ, RZ, -R4 ;  /* 0x000000ffff047224 */ /* 0x000fe400078e0a04 */
[----:B------:R-:W-:Y:S01]  /*3280*/  IMAD.MOV.U32 R37, RZ, RZ, R5 ;  /* 0x000000ffff257224 */ /* 0x000fe200078e0005 */
[----:B------:R-:W-:Y:S01]  /*3290*/  IABS R47, R6 ;  /* 0x00000006002f7213 */ /* 0x000fe20000000000 */
[--C-:B------:R-:W-:Y:S01]  /*32a0*/  @!P6 IMAD.IADD R39, R39, 0x1, -R0.reuse ;  /* 0x000000012727e824 */ /* 0x100fe200078e0a00 */
[C---:B------:R-:W-:Y:S01]  /*32b0*/  ISETP.GT.U32.AND P6, PT, R0.reuse, R43, PT ;  /* 0x0000002b0000720c */ /* 0x040fe20003fc4070 */
[----:B------:R-:W-:Y:S01]  /*32c0*/  IMAD R45, R0, R4, R45 ;  /* 0x00000004002d7224 */ /* 0x000fe200078e022d */
[----:B-1----:R-:W-:Y:S01]  /*32d0*/  IADD3 R5, R10, 0xffffffe, RZ ;  /* 0x0ffffffe0a057810 */ /* 0x002fe20007ffe0ff */
[----:B------:R-:W-:Y:S01]  /*32e0*/  @!P5 IMAD.MOV R37, RZ, RZ, -R37 ;  /* 0x000000ffff25d224 */ /* 0x000fe200078e0a25 */
[----:B------:R-:W-:Y:S01]  /*32f0*/  ISETP.GE.AND P5, PT, R6, RZ, PT ;  /* 0x000000ff0600720c */ /* 0x000fe20003fa6270 */
[----:B------:R-:W-:Y:S01]  /*3300*/  @!P3 IMAD.IADD R41, R41, 0x1, -R0 ;  /* 0x000000012929b824 */ /* 0x000fe200078e0a00 */
[----:B------:R-:W-:Y:S01]  /*3310*/  ISETP.GT.U32.AND P3, PT, R0, R45, PT ;  /* 0x0000002d0000720c */ /* 0x000fe20003f64070 */
[----:B------:R-:W-:Y:S01]  /*3320*/  IMAD.HI.U32 R6, R3, R47, RZ ;  /* 0x0000002f03067227 */ /* 0x000fe200078e00ff */
[----:B------:R-:W1:Y:S01]  /*3330*/  F2I.FTZ.U32.TRUNC.NTZ R5, R5 ;  /* 0x0000000500057305 */ /* 0x000e62000021f000 */
[----:B------:R-:W-:-:S02]  /*3340*/  LOP3.LUT R4, R2, 0xc, RZ, 0xfc, !PT ;  /* 0x0000000c02047812 */ /* 0x000fc400078efcff */
[----:B------:R-:W-:Y:S01]  /*3350*/  @!P4 IMAD.IADD R33, R33, 0x1, -R0 ;  /* 0x000000012121c824 */ /* 0x000fe200078e0a00 */
[----:B------:R-:W-:Y:S01]  /*3360*/  ISETP.GE.AND P4, PT, R12, RZ, PT ;  /* 0x000000ff0c00720c */ /* 0x000fe20003f86270 */
[----:B------:R-:W-:Y:S01]  /*3370*/  IMAD.MOV R6, RZ, RZ, -R6 ;  /* 0x000000ffff067224 */ /* 0x000fe200078e0a06 */
[----:B------:R-:W-:Y:S01]  /*3380*/  IABS R14, R4 ;  /* 0x00000004000e7213 */ /* 0x000fe20000000000 */
[----:B------:R-:W-:Y:S01]  /*3390*/  @!P2 IMAD.MOV R33, RZ, RZ, -R33 ;  /* 0x000000ffff21a224 */ /* 0x000fe200078e0a21 */
[----:B------:R-:W-:Y:S01]  /*33a0*/  ISETP.GE.AND P2, PT, R8, RZ, PT ;  /* 0x000000ff0800720c */ /* 0x000fe20003f46270 */
[--C-:B------:R-:W-:Y:S01]  /*33b0*/  @!P6 IMAD.IADD R43, R43, 0x1, -R0.reuse ;  /* 0x000000012b2be824 */ /* 0x100fe200078e0a00 */
[----:B------:R-:W-:Y:S01]  /*33c0*/  LOP3.LUT R8, R2, 0xe, RZ, 0xfc, !PT ;  /* 0x0000000e02087812 */ /* 0x000fe200078efcff */
[C---:B------:R-:W-:Y:S02]  /*33d0*/  IMAD R47, R0.reuse, R6, R47 ;  /* 0x00000006002f7224 */ /* 0x040fe400078e022f */
[----:B------:R-:W-:Y:S01]  /*33e0*/  @!P3 IMAD.IADD R45, R45, 0x1, -R0 ;  /* 0x000000012d2db824 */ /* 0x000fe200078e0a00 */
[----:B------:R-:W-:Y:S01]  /*33f0*/  IABS R49, R8 ;  /* 0x0000000800317213 */ /* 0x000fe20000000000 */
[----:B------:R-:W-:Y:S01]  /*3400*/  IMAD.HI.U32 R12, R3, R32, RZ ;  /* 0x00000020030c7227 */ /* 0x000fe200078e00ff */
[----:B------:R-:W-:-:S02]  /*3410*/  ISETP.GT.U32.AND P6, PT, R0, R43, PT ;  /* 0x0000002b0000720c */ /* 0x000fc40003fc4070 */
[----:B------:R-:W-:Y:S01]  /*3420*/  ISETP.GT.U32.AND P3, PT, R0, R47, PT ;  /* 0x0000002f0000720c */ /* 0x000fe20003f64070 */
[----:B------:R-:W-:-:S04]  /*3430*/  IMAD.HI.U32 R10, R3, R49, RZ ;  /* 0x00000031030a7227 */ /* 0x000fc800078e00ff */
[----:B------:R-:W-:Y:S02]  /*3440*/  IMAD.MOV R10, RZ, RZ, -R10 ;  /* 0x000000ffff0a7224 */ /* 0x000fe400078e0a0a */
[----:B-1----:R-:W-:Y:S02]  /*3450*/  IMAD.MOV R6, RZ, RZ, -R5 ;  /* 0x000000ffff067224 */ /* 0x002fe400078e0a05 */
[----:B------:R-:W-:Y:S02]  /*3460*/  IMAD R49, R0, R10, R49 ;  /* 0x0000000a00317224 */ /* 0x000fe400078e0231 */
[--C-:B------:R-:W-:Y:S01]  /*3470*/  @!P6 IMAD.IADD R43, R43, 0x1, -R0.reuse ;  /* 0x000000012b2be824 */ /* 0x100fe200078e0a00 */
[----:B------:R-:W-:Y:S01]  /*3480*/  ISETP.GE.AND P6, PT, R4, RZ, PT ;  /* 0x000000ff0400720c */ /* 0x000fe20003fc6270 */
[----:B------:R-:W-:Y:S01]  /*3490*/  @!P3 IMAD.IADD R47, R47, 0x1, -R0 ;  /* 0x000000012f2fb824 */ /* 0x000fe200078e0a00 */
[----:B------:R-:W-:Y:S01]  /*34a0*/  ISETP.GT.U32.AND P3, PT, R0, R45, PT ;  /* 0x0000002d0000720c */ /* 0x000fe20003f64070 */
[----:B------:R-:W-:-:S02]  /*34b0*/  IMAD R59, R6, R65, RZ ;  /* 0x00000041063b7224 */ /* 0x000fc400078e02ff */
[----:B------:R-:W-:-:S04]  /*34c0*/  IMAD.HI.U32 R6, R3, R14, RZ ;  /* 0x0000000e03067227 */ /* 0x000fc800078e00ff */
[----:B------:R-:W-:Y:S01]  /*34d0*/  @!P4 IMAD.MOV R39, RZ, RZ, -R39 ;  /* 0x000000ffff27c224 */ /* 0x000fe200078e0a27 */
[----:B------:R-:W-:Y:S01]  /*34e0*/  ISETP.GE.AND P4, PT, R8, RZ, PT ;  /* 0x000000ff0800720c */ /* 0x000fe20003f86270 */
[----:B------:R-:W-:Y:S01]  /*34f0*/  @!P1 IMAD.MOV R43, RZ, RZ, -R43 ;  /* 0x000000ffff2b9224 */ /* 0x000fe200078e0a2b */
[----:B------:R-:W-:Y:S01]  /*3500*/  ISETP.GT.U32.AND P1, PT, R0, R49, PT ;  /* 0x000000310000720c */ /* 0x000fe20003f24070 */
[----:B------:R-:W-:Y:S02]  /*3510*/  IMAD.MOV.U32 R4, RZ, RZ, RZ ;  /* 0x000000ffff047224 */ /* 0x000fe400078e00ff */
[----:B------:R-:W-:-:S04]  /*3520*/  IMAD.HI.U32 R8, R3, R28, RZ ;  /* 0x0000001c03087227 */ /* 0x000fc800078e00ff */
[----:B------:R-:W-:Y:S02]  /*3530*/  IMAD.MOV R51, RZ, RZ, -R6 ;  /* 0x000000ffff337224 */ /* 0x000fe400078e0a06 */
[----:B------:R-:W-:-:S04]  /*3540*/  IMAD.HI.U32 R6, R5, R59, R4 ;  /* 0x0000003b05067227 */ /* 0x000fc800078e0004 */
[----:B------:R-:W-:Y:S02]  /*3550*/  IMAD.MOV R53, RZ, RZ, -R8 ;  /* 0x000000ffff357224 */ /* 0x000fe400078e0a08 */
[C---:B------:R-:W-:Y:S01]  /*3560*/  IMAD R5, R0.reuse, R51, R14 ;  /* 0x0000003300057224 */ /* 0x040fe200078e020e */
[----:B------:R-:W-:Y:S01]  /*3570*/  IABS R14, R56 ;  /* 0x00000038000e7213 */ /* 0x000fe20000000000 */
[----:B------:R-:W-:Y:S01]  /*3580*/  IMAD R51, R0, R53, R28 ;  /* 0x0000003500337224 */ /* 0x000fe200078e021c */
[----:B------:R-:W-:Y:S01]  /*3590*/  LOP3.LUT R28, R2, 0x4, RZ, 0xfc, !PT ;  /* 0x00000004021c7812 */ /* 0x000fe200078efcff */
[--C-:B------:R-:W-:Y:S01]  /*35a0*/  @!P3 IMAD.IADD R45, R45, 0x1, -R0.reuse ;  /* 0x000000012d2db824 */ /* 0x100fe200078e0a00 */
[C---:B------:R-:W-:Y:S01]  /*35b0*/  ISETP.GT.U32.AND P3, PT, R0.reuse, R5, PT ;  /* 0x000000050000720c */ /* 0x040fe20003f64070 */
[----:B------:R-:W-:Y:S01]  /*35c0*/  @!P1 IMAD.IADD R49, R49, 0x1, -R0 ;  /* 0x0000000131319824 */ /* 0x000fe200078e0a00 */
[----:B------:R-:W-:Y:S01]  /*35d0*/  ISETP.GT.U32.AND P1, PT, R0, R51, PT ;  /* 0x000000330000720c */ /* 0x000fe20003f24070 */
[----:B------:R-:W-:Y:S01]  /*35e0*/  IMAD.HI.U32 R10, R3, R30, RZ ;  /* 0x0000001e030a7227 */ /* 0x000fe200078e00ff */
[----:B------:R-:W-:-:S03]  /*35f0*/  IABS R8, R28 ;  /* 0x0000001c00087213 */ /* 0x000fc60000000000 */
[----:B------:R-:W-:Y:S01]  /*3600*/  @!P2 IMAD.MOV R41, RZ, RZ, -R41 ;  /* 0x000000ffff29a224 */ /* 0x000fe200078e0a29 */
[C---:B------:R-:W-:Y:S01]  /*3610*/  ISETP.GT.U32.AND P2, PT, R0.reuse, R47, PT ;  /* 0x0000002f0000720c */ /* 0x040fe20003f44070 */
[----:B------:R-:W-:Y:S02]  /*3620*/  IMAD.MOV R55, RZ, RZ, -R10 ;  /* 0x000000ffff377224 */ /* 0x000fe400078e0a0a */
[----:B------:R-:W-:Y:S01]  /*3630*/  IMAD.MOV R57, RZ, RZ, -R12 ;  /* 0x000000ffff397224 */ /* 0x000fe200078e0a0c */
[----:B------:R-:W-:Y:S01]  /*3640*/  IABS R12, R2 ;  /* 0x00000002000c7213 */ /* 0x000fe20000000000 */
[--C-:B------:R-:W-:Y:S01]  /*3650*/  @!P3 IMAD.IADD R5, R5, 0x1, -R0.reuse ;  /* 0x000000010505b824 */ /* 0x100fe200078e0a00 */
[C---:B------:R-:W-:Y:S01]  /*3660*/  ISETP.GT.U32.AND P3, PT, R0.reuse, R49, PT ;  /* 0x000000310000720c */ /* 0x040fe20003f64070 */
[----:B------:R-:W-:Y:S02]  /*3670*/  @!P1 IMAD.IADD R51, R51, 0x1, -R0 ;  /* 0x0000000133339824 */ /* 0x000fe400078e0a00 */
[C---:B------:R-:W-:Y:S01]  /*3680*/  IMAD R53, R0.reuse, R55, R30 ;  /* 0x0000003700357224 */ /* 0x040fe200078e021e */
[C---:B------:R-:W-:Y:S01]  /*3690*/  ISETP.GT.U32.AND P1, PT, R0.reuse, R5, PT ;  /* 0x000000050000720c */ /* 0x040fe20003f24070 */
[----:B------:R-:W-:Y:S01]  /*36a0*/  IMAD R55, R0, R57, R32 ;  /* 0x0000003900377224 */ /* 0x000fe200078e0220 */
[C---:B------:R-:W-:Y:S01]  /*36b0*/  LOP3.LUT R30, R2.reuse, 0x2, RZ, 0xfc, !PT ;  /* 0x00000002021e7812 */ /* 0x040fe200078efcff */
[----:B------:R-:W-:Y:S01]  /*36c0*/  @!P2 IMAD.IADD R47, R47, 0x1, -R0 ;  /* 0x000000012f2fa824 */ /* 0x000fe200078e0a00 */
[----:B------:R-:W-:Y:S01]  /*36d0*/  ISETP.GE.AND P2, PT, R2, RZ, PT ;  /* 0x000000ff0200720c */ /* 0x000fe20003f46270 */
[----:B------:R-:W-:Y:S01]  /*36e0*/  IMAD.HI.U32 R2, R3, R8, RZ ;  /* 0x0000000803027227 */ /* 0x000fe200078e00ff */
[----:B------:R-:W-:-:S03]  /*36f0*/  IABS R10, R30 ;  /* 0x0000001e000a7213 */ /* 0x000fc60000000000 */
[----:B------:R-:W-:Y:S01]  /*3700*/  @!P0 IMAD.MOV R45, RZ, RZ, -R45 ;  /* 0x000000ffff2d8224 */ /* 0x000fe200078e0a2d */
[----:B------:R-:W-:Y:S01]  /*3710*/  ISETP.GT.U32.AND P0, PT, R0, R51, PT ;  /* 0x000000330000720c */ /* 0x000fe20003f04070 */
[----:B------:R-:W-:-:S04]  /*3720*/  IMAD.HI.U32 R4, R3, R10, RZ ;  /* 0x0000000a03047227 */ /* 0x000fc800078e00ff */
[--C-:B------:R-:W-:Y:S01]  /*3730*/  @!P3 IMAD.IADD R49, R49, 0x1, -R0.reuse ;  /* 0x000000013131b824 */ /* 0x100fe200078e0a00 */
[C---:B------:R-:W-:Y:S01]  /*3740*/  ISETP.GT.U32.AND P3, PT, R0.reuse, R53, PT ;  /* 0x000000350000720c */ /* 0x040fe20003f64070 */
[----:B------:R-:W-:Y:S01]  /*3750*/  @!P1 IMAD.IADD R5, R5, 0x1, -R0 ;  /* 0x0000000105059824 */ /* 0x000fe200078e0a00 */
[----:B------:R-:W-:Y:S01]  /*3760*/  ISETP.GT.U32.AND P1, PT, R0, R55, PT ;  /* 0x000000370000720c */ /* 0x000fe20003f24070 */
[----:B------:R-:W-:-:S04]  /*3770*/  IMAD.HI.U32 R3, R3, R12, RZ ;  /* 0x0000000c03037227 */ /* 0x000fc800078e00ff */
[----:B------:R-:W-:Y:S01]  /*3780*/  IMAD.MOV R57, RZ, RZ, -R2 ;  /* 0x000000ffff397224 */ /* 0x000fe200078e0a02 */
[----:B------:R-:W-:Y:S01]  /*3790*/  LOP3.LUT R2, R54, 0x7, RZ, 0xc0, !PT ;  /* 0x0000000736027812 */ /* 0x000fe200078ec0ff */
[----:B------:R-:W-:Y:S02]  /*37a0*/  IMAD.MOV R59, RZ, RZ, -R4 ;  /* 0x000000ffff3b7224 */ /* 0x000fe400078e0a04 */
[----:B------:R-:W-:Y:S02]  /*37b0*/  IMAD.MOV R61, RZ, RZ, -R3 ;  /* 0x000000ffff3d7224 */ /* 0x000fe400078e0a03 */
[C---:B------:R-:W-:Y:S02]  /*37c0*/  IMAD R3, R0.reuse, R57, R8 ;  /* 0x0000003900037224 */ /* 0x040fe400078e0208 */
[C---:B------:R-:W-:Y:S02]  /*37d0*/  IMAD R57, R0.reuse, R59, R10 ;  /* 0x0000003b00397224 */ /* 0x040fe400078e020a */
[----:B------:R-:W-:-:S02]  /*37e0*/  IMAD R59, R0, R61, R12 ;  /* 0x0000003d003b7224 */ /* 0x000fc400078e020c */
[--C-:B------:R-:W-:Y:S02]  /*37f0*/  @!P0 IMAD.IADD R51, R51, 0x1, -R0.reuse ;  /* 0x0000000133338824 */ /* 0x100fe400078e0a00 */
[--C-:B------:R-:W-:Y:S01]  /*3800*/  @!P3 IMAD.IADD R53, R53, 0x1, -R0.reuse ;  /* 0x000000013535b824 */ /* 0x100fe200078e0a00 */
[C---:B------:R-:W-:Y:S01]  /*3810*/  ISETP.GT.U32.AND P0, PT, R0.reuse, R59, PT ;  /* 0x0000003b0000720c */ /* 0x040fe20003f04070 */
[----:B------:R-:W-:Y:S01]  /*3820*/  @!P1 IMAD.IADD R55, R55, 0x1, -R0 ;  /* 0x0000000137379824 */ /* 0x000fe200078e0a00 */
[----:B------:R-:W-:Y:S01]  /*3830*/  ISETP.GT.U32.AND P3, PT, R0, R3, PT ;  /* 0x000000030000720c */ /* 0x000fe20003f64070 */
[----:B------:R-:W-:Y:S01]  /*3840*/  IMAD.HI.U32 R6, R6, R14, RZ ;  /* 0x0000000e06067227 */ /* 0x000fe200078e00ff */
[----:B------:R-:W-:-:S03]  /*3850*/  ISETP.GT.U32.AND P1, PT, R0, R57, PT ;  /* 0x000000390000720c */ /* 0x000fc60003f24070 */
[----:B------:R-:W-:Y:S02]  /*3860*/  IMAD.SHL.U32 R4, R54, 0x8, RZ ;  /* 0x0000000836047824 */ /* 0x000fe400078e00ff */
[----:B------:R-:W-:Y:S02]  /*3870*/  IMAD.MOV R6, RZ, RZ, -R6 ;  /* 0x000000ffff067224 */ /* 0x000fe400078e0a06 */
[----:B------:R-:W-:Y:S01]  /*3880*/  @!P5 IMAD.MOV R47, RZ, RZ, -R47 ;  /* 0x000000ffff2fd224 */ /* 0x000fe200078e0a2f */
[----:B------:R-:W-:Y:S01]  /*3890*/  LOP3.LUT R61, R4, 0x30, RZ, 0xc0, !PT ;  /* 0x00000030043d7812 */ /* 0x000fe200078ec0ff */
[----:B------:R-:W-:Y:S01]  /*38a0*/  IMAD R4, R65, R6, R14 ;  /* 0x0000000641047224 */ /* 0x000fe200078e020e */
[C---:B------:R-:W-:Y:S01]  /*38b0*/  ISETP.GT.U32.AND P5, PT, R0.reuse, R55, PT ;  /* 0x000000370000720c */ /* 0x040fe20003fa4070 */
[--C-:B------:R-:W-:Y:S02]  /*38c0*/  @!P0 IMAD.IADD R59, R59, 0x1, -R0.reuse ;  /* 0x000000013b3b8824 */ /* 0x100fe400078e0a00 */
[--C-:B------:R-:W-:Y:S01]  /*38d0*/  @!P3 IMAD.IADD R3, R3, 0x1, -R0.reuse ;  /* 0x000000010303b824 */ /* 0x100fe200078e0a00 */
[----:B------:R-:W-:Y:S01]  /*38e0*/  ISETP.GT.U32.AND P0, PT, R65, R4, PT ;  /* 0x000000044100720c */ /* 0x000fe20003f04070 */
[--C-:B------:R-:W-:Y:S01]  /*38f0*/  @!P1 IMAD.IADD R57, R57, 0x1, -R0.reuse ;  /* 0x0000000139399824 */ /* 0x100fe200078e0a00 */
[C---:B------:R-:W-:Y:S01]  /*3900*/  ISETP.GT.U32.AND P3, PT, R0.reuse, R53, PT ;  /* 0x000000350000720c */ /* 0x040fe20003f64070 */
[----:B------:R-:W-:Y:S01]  /*3910*/  @!P4 IMAD.MOV R49, RZ, RZ, -R49 ;  /* 0x000000ffff31c224 */ /* 0x000fe200078e0a31 */
[C---:B------:R-:W-:Y:S01]  /*3920*/  ISETP.GT.U32.AND P4, PT, R0.reuse, R59, PT ;  /* 0x0000003b0000720c */ /* 0x040fe20003f84070 */
[----:B------:R-:W-:Y:S01]  /*3930*/  @!P6 IMAD.MOV R5, RZ, RZ, -R5 ;  /* 0x000000ffff05e224 */ /* 0x000fe200078e0a05 */
[----:B------:R-:W-:Y:S01]  /*3940*/  ISETP.GT.U32.AND P1, PT, R0, R3, PT ;  /* 0x000000030000720c */ /* 0x000fe20003f24070 */
[----:B------:R-:W-:Y:S01]  /*3950*/  IMAD R63, R2, 0x40, R61 ;  /* 0x00000040023f7824 */ /* 0x000fe200078e023d */
[----:B------:R-:W-:Y:S01]  /*3960*/  ISETP.GT.U32.AND P6, PT, R0, R57, PT ;  /* 0x000000390000720c */ /* 0x000fe20003fc4070 */
[----:B------:R-:W-:Y:S01]  /*3970*/  @!P5 IMAD.IADD R55, R55, 0x1, -R0 ;  /* 0x000000013737d824 */ /* 0x000fe200078e0a00 */
[----:B------:R-:W-:Y:S01]  /*3980*/  ISETP.GE.AND P5, PT, R36, RZ, PT ;  /* 0x000000ff2400720c */ /* 0x000fe20003fa6270 */
[----:B------:R-:W-:-:S02]  /*3990*/  IMAD R61, R2, 0x90, RZ ;  /* 0x00000090023d7824 */ /* 0x000fc400078e02ff */
[----:B------:R-:W-:Y:S02]  /*39a0*/  @!P0 IMAD.IADD R4, R4, 0x1, -R65 ;  /* 0x0000000104048824 */ /* 0x000fe400078e0a41 */
[--C-:B------:R-:W-:Y:S01]  /*39b0*/  @!P3 IMAD.IADD R53, R53, 0x1, -R0.reuse ;  /* 0x000000013535b824 */ /* 0x100fe200078e0a00 */
[----:B------:R-:W-:Y:S01]  /*39c0*/  ISETP.GE.AND P3, PT, R34, RZ, PT ;  /* 0x000000ff2200720c */ /* 0x000fe20003f66270 */
[--C-:B------:R-:W-:Y:S01]  /*39d0*/  @!P4 IMAD.IADD R59, R59, 0x1, -R0.reuse ;  /* 0x000000013b3bc824 */ /* 0x100fe200078e0a00 */
[----:B------:R-:W-:Y:S01]  /*39e0*/  ISETP.GT.U32.AND P0, PT, R65, R4, PT ;  /* 0x000000044100720c */ /* 0x000fe20003f04070 */
[--C-:B------:R-:W-:Y:S01]  /*39f0*/  @!P1 IMAD.IADD R3, R3, 0x1, -R0.reuse ;  /* 0x0000000103039824 */ /* 0x100fe200078e0a00 */
[----:B------:R-:W-:Y:S01]  /*3a00*/  ISETP.GE.AND P4, PT, R38, RZ, PT ;  /* 0x000000ff2600720c */ /* 0x000fe20003f86270 */
[----:B------:R-:W-:Y:S01]  /*3a10*/  @!P6 IMAD.IADD R57, R57, 0x1, -R0 ;  /* 0x000000013939e824 */ /* 0x000fe200078e0a00 */
[----:B------:R-:W-:Y:S01]  /*3a20*/  ISETP.GE.AND P1, PT, R28, RZ, PT ;  /* 0x000000ff1c00720c */ /* 0x000fe20003f26270 */
[----:B------:R-:W-:Y:S01]  /*3a30*/  @!P5 IMAD.MOV R53, RZ, RZ, -R53 ;  /* 0x000000ffff35d224 */ /* 0x000fe200078e0a35 */
[----:B------:R-:W-:Y:S01]  /*3a40*/  ISETP.GE.AND P6, PT, R30, RZ, PT ;  /* 0x000000ff1e00720c */ /* 0x000fe20003fc6270 */
[----:B------:R-:W-:Y:S01]  /*3a50*/  @!P2 IMAD.MOV R59, RZ, RZ, -R59 ;  /* 0x000000ffff3ba224 */ /* 0x000fe200078e0a3b */
[----:B------:R-:W-:Y:S01]  /*3a60*/  LOP3.LUT R0, RZ, c[0x0][0x17c], RZ, 0x33, !PT ;  /* 0x00005f00ff007a12 */ /* 0x000fe200078e33ff */
[----:B------:R-:W-:-:S02]  /*3a70*/  IMAD.SHL.U32 R6, R54, 0x2, RZ ;  /* 0x0000000236067824 */ /* 0x000fc400078e00ff */
[----:B------:R-:W-:Y:S02]  /*3a80*/  @!P3 IMAD.MOV R51, RZ, RZ, -R51 ;  /* 0x000000ffff33b224 */ /* 0x000fe400078e0a33 */
[----:B------:R-:W-:Y:S01]  /*3a90*/  @!P0 IMAD.IADD R4, R4, 0x1, -R65 ;  /* 0x0000000104048824 */ /* 0x000fe200078e0a41 */
[----:B------:R-:W-:Y:S01]  /*3aa0*/  ISETP.NE.AND P0, PT, RZ, c[0x0][0x17c], PT ;  /* 0x00005f00ff007a0c */ /* 0x000fe20003f05270 */
[----:B------:R-:W-:Y:S01]  /*3ab0*/  @!P4 IMAD.MOV R55, RZ, RZ, -R55 ;  /* 0x000000ffff37c224 */ /* 0x000fe200078e0a37 */
[----:B------:R-:W-:Y:S01]  /*3ac0*/  LOP3.LUT R61, R61, 0x10, R6, 0x78, !PT ;  /* 0x000000103d3d7812 */ /* 0x000fe200078e7806 */
[----:B------:R-:W-:Y:S01]  /*3ad0*/  @!P1 IMAD.MOV R3, RZ, RZ, -R3 ;  /* 0x000000ffff039224 */ /* 0x000fe200078e0a03 */
[C---:B------:R-:W-:Y:S01]  /*3ae0*/  SEL R14, R0.reuse, R9, !P0 ;  /* 0x00000009000e7207 */ /* 0x040fe20004000000 */
[----:B------:R-:W-:Y:S01]  /*3af0*/  @!P6 IMAD.MOV R57, RZ, RZ, -R57 ;  /* 0x000000ffff39e224 */ /* 0x000fe200078e0a39 */
[C---:B------:R-:W-:Y:S01]  /*3b00*/  SEL R228, R0.reuse, R11, !P0 ;  /* 0x0000000b00e47207 */ /* 0x040fe20004000000 */
[----:B------:R-:W-:Y:S01]  /*3b10*/  CS2R R64, SRZ ;  /* 0x0000000000407805 */ /* 0x000fe2000001ff00 */
[----:B------:R-:W-:Y:S01]  /*3b20*/  SEL R238, R0, R13, !P0 ;  /* 0x0000000d00ee7207 */ /* 0x000fe20004000000 */
[----:B------:R-:W-:Y:S01]  /*3b30*/  IMAD R14, R14, c[0x0][0x190], RZ ;  /* 0x000064000e0e7a24 */ /* 0x000fe200078e02ff */
[----:B------:R-:W-:Y:S01]  /*3b40*/  SEL R252, R0, R252, !P0 ;  /* 0x000000fc00fc7207 */ /* 0x000fe20004000000 */
[----:B------:R-:W-:Y:S01]  /*3b50*/  IMAD R228, R228, c[0x0][0x190], RZ ;  /* 0x00006400e4e47a24 */ /* 0x000fe200078e02ff */
[----:B------:R-:W-:Y:S01]  /*3b60*/  SEL R187, R0, R187, !P0 ;  /* 0x000000bb00bb7207 */ /* 0x000fe20004000000 */
[----:B------:R-:W-:Y:S01]  /*3b70*/  IMAD R238, R238, c[0x0][0x190], RZ ;  /* 0x00006400eeee7a24 */ /* 0x000fe200078e02ff */
[----:B------:R-:W-:Y:S01]  /*3b80*/  SEL R189, R0, R189, !P0 ;  /* 0x000000bd00bd7207 */ /* 0x000fe20004000000 */
[----:B------:R-:W-:Y:S01]  /*3b90*/  IMAD R252, R252, c[0x0][0x190], RZ ;  /* 0x00006400fcfc7a24 */ /* 0x000fe200078e02ff */
[C---:B------:R-:W-:Y:S01]  /*3ba0*/  SEL R27, R0.reuse, R27, !P0 ;  /* 0x0000001b001b7207 */ /* 0x040fe20004000000 */
[----:B------:R-:W-:Y:S01]  /*3bb0*/  IMAD R187, R187, c[0x0][0x190], RZ ;  /* 0x00006400bbbb7a24 */ /* 0x000fe200078e02ff */
[C---:B------:R-:W-:Y:S01]  /*3bc0*/  SEL R190, R0.reuse, R190, !P0 ;  /* 0x000000be00be7207 */ /* 0x040fe20004000000 */
[----:B------:R-:W-:Y:S01]  /*3bd0*/  IMAD R189, R189, c[0x0][0x190], RZ ;  /* 0x00006400bdbd7a24 */ /* 0x000fe200078e02ff */
[C---:B------:R-:W-:Y:S01]  /*3be0*/  SEL R192, R0.reuse, R192, !P0 ;  /* 0x000000c000c07207 */ /* 0x040fe20004000000 */
        /* <DEDUP_REMOVED lines=111> */
[----:B------:R-:W-:Y:S01]  /*42e0*/  ISETP.GE.AND P1, PT, R56, RZ, PT ;  /* 0x000000ff3800720c */ /* 0x000fe20003f26270 */
[----:B------:R-:W-:Y:S01]  /*42f0*/  IMAD R237, R237, c[0x0][0x190], RZ ;  /* 0x00006400eded7a24 */ /* 0x000fe200078e02ff */
[----:B------:R-:W-:Y:S01]  /*4300*/  ISETP.NE.AND P0, PT, RZ, c[0x0][0x178], PT ;  /* 0x00005e00ff007a0c */ /* 0x000fe20003f05270 */
[----:B------:R-:W-:Y:S01]  /*4310*/  IMAD R251, R251, c[0x0][0x190], RZ ;  /* 0x00006400fbfb7a24 */ /* 0x000fe200078e02ff */
[----:B------:R-:W-:Y:S01]  /*4320*/  LOP3.LUT R0, R54, 0x1f, RZ, 0xc0, !PT ;  /* 0x0000001f36007812 */ /* 0x000fe200078ec0ff */
[----:B------:R-:W-:Y:S01]  /*4330*/  IMAD.MOV.U32 R3, RZ, RZ, c[0x0][0x180] ;  /* 0x00006000ff037624 */ /* 0x000fe200078e00ff */
[C---:B------:R-:W-:Y:S01]  /*4340*/  LEA R29, P2, R189.reuse, c[0x0][0x168], 0x1 ;  /* 0x00005a00bd1d7a11 */ /* 0x040fe200078408ff */
[----:B------:R-:W-:Y:S01]  /*4350*/  CS2R R32, SRZ ;  /* 0x0000000000207805 */ /* 0x000fe2000001ff00 */
[----:B------:R-:W-:Y:S01]  /*4360*/  LEA R191, P4, R190, c[0x0][0x168], 0x1 ;  /* 0x00005a00bebf7a11 */ /* 0x000fe200078808ff */
[----:B------:R-:W-:Y:S01]  /*4370*/  IMAD R2, R0, c[0x0][0x18c], RZ ;  /* 0x0000630000027a24 */ /* 0x000fe200078e02ff */
[----:B------:R-:W-:Y:S01]  /*4380*/  LEA.HI.X.SX32 R189, R189, c[0x0][0x16c], 0x1, P2 ;  /* 0x00005b00bdbd7a11 */ /* 0x000fe200010f0eff */
[----:B------:R-:W-:Y:S01]  /*4390*/  CS2R R34, SRZ ;  /* 0x0000000000227805 */ /* 0x000fe2000001ff00 */
[----:B------:R-:W-:Y:S01]  /*43a0*/  LEA.HI.X.SX32 R190, R190, c[0x0][0x16c], 0x1, P4 ;  /* 0x00005b00bebe7a11 */ /* 0x000fe200020f0eff */
[----:B------:R-:W-:Y:S01]  /*43b0*/  @!P1 IMAD.MOV R4, RZ, RZ, -R4 ;  /* 0x000000ffff049224 */ /* 0x000fe200078e0a04 */
[----:B------:R-:W-:Y:S01]  /*43c0*/  SHF.R.S32.HI R5, RZ, 0x1f, R2 ;  /* 0x0000001fff057819 */ /* 0x000fe20000011402 */
[----:B------:R-:W-:Y:S01]  /*43d0*/  CS2R R40, SRZ ;  /* 0x0000000000287805 */ /* 0x000fe2000001ff00 */
[----:B------:R-:W-:Y:S01]  /*43e0*/  @!P0 LOP3.LUT R4, RZ, c[0x0][0x178], RZ, 0x33, !PT ;  /* 0x00005e00ff048a12 */ /* 0x000fe200078e33ff */
[----:B------:R-:W-:Y:S01]  /*43f0*/  CS2R R42, SRZ ;  /* 0x00000000002a7805 */ /* 0x000fe2000001ff00 */
[----:B------:R-:W-:Y:S01]  /*4400*/  LEA R28, P0, R252, c[0x0][0x168], 0x1 ;  /* 0x00005a00fc1c7a11 */ /* 0x000fe200078008ff */
[----:B------:R-:W-:Y:S01]  /*4410*/  CS2R R54, SRZ ;  /* 0x0000000000367805 */ /* 0x000fe2000001ff00 */
[----:B------:R-:W-:Y:S01]  /*4420*/  SHF.L.U64.HI R0, R2, 0x1, R5 ;  /* 0x0000000102007819 */ /* 0x000fe20000010205 */
[----:B------:R-:W-:Y:S01]  /*4430*/  IMAD R5, R4, c[0x0][0x184], RZ ;  /* 0x0000610004057a24 */ /* 0x000fe200078e02ff */
[----:B------:R-:W-:Y:S01]  /*4440*/  LEA R188, P1, R187, c[0x0][0x168], 0x1 ;  /* 0x00005a00bbbc7a11 */ /* 0x000fe200078208ff */
[----:B------:R1:W-:Y:S01]  /*4450*/  STL [R1+0xa4], R28 ;  /* 0x0000a41c01007387 */ /* 0x0003e20000100800 */
[----:B------:R-:W-:Y:S01]  /*4460*/  LEA.HI.X.SX32 R252, R252, c[0x0][0x16c], 0x1, P0 ;  /* 0x00005b00fcfc7a11 */ /* 0x000fe200000f0eff */
[----:B------:R-:W-:Y:S01]  /*4470*/  CS2R R36, SRZ ;  /* 0x0000000000247805 */ /* 0x000fe2000001ff00 */
[----:B------:R-:W-:Y:S01]  /*4480*/  LEA R4, P6, R5, c[0x0][0x160], 0x1 ;  /* 0x0000580005047a11 */ /* 0x000fe200078c08ff */
[----:B------:R2:W-:Y:S01]  /*4490*/  STL [R1], R29 ;  /* 0x0000001d01007387 */ /* 0x0005e20000100800 */
[----:B------:R-:W-:Y:S01]  /*44a0*/  LEA.HI.X.SX32 R187, R187, c[0x0][0x16c], 0x1, P1 ;  /* 0x00005b00bbbb7a11 */ /* 0x000fe200008f0eff */
[----:B------:R-:W-:Y:S01]  /*44b0*/  CS2R R38, SRZ ;  /* 0x0000000000267805 */ /* 0x000fe2000001ff00 */
[----:B------:R-:W-:Y:S01]  /*44c0*/  LEA.HI.X.SX32 R5, R5, c[0x0][0x164], 0x1, P6 ;  /* 0x0000590005057a11 */ /* 0x000fe200030f0eff */
[----:B------:R-:W-:Y:S01]  /*44d0*/  CS2R R44, SRZ ;  /* 0x00000000002c7805 */ /* 0x000fe2000001ff00 */
[----:B------:R-:W-:Y:S01]  /*44e0*/  LEA R194, P0, R193, c[0x0][0x168], 0x1 ;  /* 0x00005a00c1c27a11 */ /* 0x000fe200078008ff */
[----:B------:R-:W-:Y:S01]  /*44f0*/  CS2R R46, SRZ ;  /* 0x00000000002e7805 */ /* 0x000fe2000001ff00 */
[----:B-1----:R-:W-:Y:S01]  /*4500*/  LEA R28, P3, R27, c[0x0][0x168], 0x1 ;  /* 0x00005a001b1c7a11 */ /* 0x002fe200078608ff */
[----:B0-----:R-:W-:Y:S01]  /*4510*/  CS2R R56, SRZ ;  /* 0x0000000000387805 */ /* 0x001fe2000001ff00 */
[----:B------:R-:W-:Y:S01]  /*4520*/  LEA.HI.X.SX32 R193, R193, c[0x0][0x16c], 0x1, P0 ;  /* 0x00005b00c1c17a11 */ /* 0x000fe200000f0eff */
[----:B------:R-:W-:Y:S01]  /*4530*/  CS2R R58, SRZ ;  /* 0x00000000003a7805 */ /* 0x000fe2000001ff00 */
[C---:B--2---:R-:W-:Y:S01]  /*4540*/  LEA R29, P5, R192.reuse, c[0x0][0x168], 0x1 ;  /* 0x00005a00c01d7a11 */ /* 0x044fe200078a08ff */
[----:B------:R0:W-:Y:S01]  /*4550*/  STL [R1+0xa8], R28 ;  /* 0x0000a81c01007387 */ /* 0x0001e20000100800 */
[----:B------:R-:W-:Y:S01]  /*4560*/  LEA.HI.X.SX32 R27, R27, c[0x0][0x16c], 0x1, P3 ;  /* 0x00005b001b1b7a11 */ /* 0x000fe200018f0eff */
[----:B------:R-:W-:Y:S01]  /*4570*/  CS2R R48, SRZ ;  /* 0x0000000000307805 */ /* 0x000fe2000001ff00 */
[----:B------:R-:W-:Y:S01]  /*4580*/  LEA.HI.X.SX32 R192, R192, c[0x0][0x16c], 0x1, P5 ;  /* 0x00005b00c0c07a11 */ /* 0x000fe200028f0eff */
[----:B------:R1:W-:Y:S01]  /*4590*/  STL [R1+0x8], R29 ;  /* 0x0000081d01007387 */ /* 0x0003e20000100800 */
[----:B------:R-:W-:Y:S01]  /*45a0*/  LEA R197, P3, R196, c[0x0][0x168], 0x1 ;  /* 0x00005a00c4c57a11 */ /* 0x000fe200078608ff */
[----:B------:R-:W-:Y:S01]  /*45b0*/  CS2R R50, SRZ ;  /* 0x0000000000327805 */ /* 0x000fe2000001ff00 */
[----:B------:R-:W-:Y:S01]  /*45c0*/  LOP3.LUT R63, R63, 0x30, R6, 0x78, !PT ;  /* 0x000000303f3f7812 */ /* 0x000fe200078e7806 */
[----:B------:R-:W-:Y:S01]  /*45d0*/  IMAD.SHL.U32 R6, R52, 0x2, RZ ;  /* 0x0000000234067824 */ /* 0x000fe200078e00ff */
[----:B------:R-:W-:Y:S01]  /*45e0*/  LEA.HI.X.SX32 R196, R196, c[0x0][0x16c], 0x1, P3 ;  /* 0x00005b00c4c47a11 */ /* 0x000fe200018f0eff */
[----:B------:R-:W-:Y:S01]  /*45f0*/  CS2R R52, SRZ ;  /* 0x0000000000347805 */ /* 0x000fe2000001ff00 */
[----:B0-----:R-:W-:Y:S01]  /*4600*/  LEA R28, P6, R26, c[0x0][0x168], 0x1 ;  /* 0x00005a001a1c7a11 */ /* 0x001fe200078c08ff */
[----:B------:R-:W-:Y:S01]  /*4610*/  IMAD R184, R184, 0x10, R63 ;  /* 0x00000010b8b87824 */ /* 0x000fe200078e023f */
[----:B------:R-:W-:Y:S01]  /*4620*/  LOP3.LUT R186, R61, 0x400, R186, 0xf8, !PT ;  /* 0x000004003dba7812 */ /* 0x000fe200078ef8ba */
[----:B------:R-:W-:Y:S01]  /*4630*/  CS2R R62, SRZ ;  /* 0x00000000003e7805 */ /* 0x000fe2000001ff00 */
[C---:B-1----:R-:W-:Y:S01]  /*4640*/  LEA R29, P1, R195.reuse, c[0x0][0x168], 0x1 ;  /* 0x00005a00c31d7a11 */ /* 0x042fe200078208ff */
[----:B------:R0:W-:Y:S01]  /*4650*/  STL [R1+0xac], R28 ;  /* 0x0000ac1c01007387 */ /* 0x0001e20000100800 */
[----:B------:R-:W-:Y:S01]  /*4660*/  LEA.HI.X.SX32 R26, R26, c[0x0][0x16c], 0x1, P6 ;  /* 0x00005b001a1a7a11 */ /* 0x000fe200030f0eff */
[----:B------:R-:W-:Y:S01]  /*4670*/  CS2R R60, SRZ ;  /* 0x00000000003c7805 */ /* 0x000fe2000001ff00 */
[----:B------:R-:W-:Y:S01]  /*4680*/  LEA.HI.X.SX32 R195, R195, c[0x0][0x16c], 0x1, P1 ;  /* 0x00005b00c3c37a11 */ /* 0x000fe200008f0eff */
[----:B------:R-:W-:Y:S01]  /*4690*/  STL [R1+0x10], R29 ;  /* 0x0000101d01007387 */ /* 0x000fe20000100800 */
[----:B------:R-:W-:Y:S01]  /*46a0*/  LEA R200, P6, R199, c[0x0][0x168], 0x1 ;  /* 0x00005a00c7c87a11 */ /* 0x000fe200078c08ff */
[----:B------:R-:W-:-:S03]  /*46b0*/  IMAD.SHL.U32 R2, R2, 0x2, RZ ;  /* 0x0000000202027824 */ /* 0x000fc600078e00ff */
[----:B------:R-:W-:Y:S02]  /*46c0*/  LEA.HI.X.SX32 R199, R199, c[0x0][0x16c], 0x1, P6 ;  /* 0x00005b00c7c77a11 */ /* 0x000fe400030f0eff */
[----:B0-----:R-:W-:-:S04]  /*46d0*/  LEA R28, P2, R25, c[0x0][0x168], 0x1 ;  /* 0x00005a00191c7a11 */ /* 0x001fc800078408ff */
[----:B------:R-:W-:Y:S01]  /*46e0*/  LEA.HI.X.SX32 R25, R25, c[0x0][0x16c], 0x1, P2 ;  /* 0x00005b0019197a11 */ /* 0x000fe200010f0eff */
[----:B------:R0:W-:Y:S01]  /*46f0*/  STL [R1+0xb0], R28 ;  /* 0x0000b01c01007387 */ /* 0x0001e20000100800 */
[----:B------:R-:W-:-:S03]  /*4700*/  LEA R203, P2, R202, c[0x0][0x168], 0x1 ;  /* 0x00005a00cacb7a11 */ /* 0x000fc600078408ff */
[----:B------:R1:W-:Y:S01]  /*4710*/  STL [R1+0x4], R27 ;  /* 0x0000041b01007387 */ /* 0x0003e20000100800 */
[----:B------:R-:W-:Y:S02]  /*4720*/  LEA.HI.X.SX32 R202, R202, c[0x0][0x16c], 0x1, P2 ;  /* 0x00005b00caca7a11 */ /* 0x000fe400010f0eff */
[----:B0-----:R-:W-:Y:S02]  /*4730*/  LEA R28, P4, R198, c[0x0][0x168], 0x1 ;  /* 0x00005a00c61c7a11 */ /* 0x001fe400078808ff */
[----:B-1----:R-:W-:-:S03]  /*4740*/  LEA R27, P5, R24, c[0x0][0x168], 0x1 ;  /* 0x00005a00181b7a11 */ /* 0x002fc600078a08ff */
[----:B------:R-:W-:Y:S01]  /*4750*/  STL [R1+0x18], R28 ;  /* 0x0000181c01007387 */ /* 0x000fe20000100800 */
[----:B------:R-:W-:Y:S02]  /*4760*/  LEA.HI.X.SX32 R198, R198, c[0x0][0x16c], 0x1, P4 ;  /* 0x00005b00c6c67a11 */ /* 0x000fe400020f0eff */
        /* <DEDUP_REMOVED lines=113> */
[C---:B------:R-:W-:Y:S02]  /*4e80*/  LEA R250, P6, R237.reuse, c[0x0][0x168], 0x1 ;  /* 0x00005a00edfa7a11 */ /* 0x040fe400078c08ff */
[C---:B0-----:R-:W-:Y:S02]  /*4e90*/  LEA R15, P1, R242.reuse, c[0x0][0x168], 0x1 ;  /* 0x00005a00f20f7a11 */ /* 0x041fe400078208ff */
[----:B------:R-:W-:Y:S02]  /*4ea0*/  LEA.HI.X.SX32 R237, R237, c[0x0][0x16c], 0x1, P6 ;  /* 0x00005b00eded7a11 */ /* 0x000fe400030f0eff */
[----:B-1----:R-:W-:Y:S01]  /*4eb0*/  LEA R14, P2, R11, c[0x0][0x168], 0x1 ;  /* 0x00005a000b0e7a11 */ /* 0x002fe200078408ff */
[----:B------:R-:W-:Y:S01]  /*4ec0*/  STL [R1+0x80], R15 ;  /* 0x0000800f01007387 */ /* 0x000fe20000100800 */
[----:B------:R-:W-:-:S02]  /*4ed0*/  LEA.HI.X.SX32 R242, R242, c[0x0][0x16c], 0x1, P1 ;  /* 0x00005b00f2f27a11 */ /* 0x000fc400008f0eff */
[----:B------:R-:W-:Y:S01]  /*4ee0*/  LEA.HI.X.SX32 R11, R11, c[0x0][0x16c], 0x1, P2 ;  /* 0x00005b000b0b7a11 */ /* 0x000fe200010f0eff */
[----:B------:R0:W-:Y:S01]  /*4ef0*/  STL [R1+0xe8], R14 ;  /* 0x0000e80e01007387 */ /* 0x0001e20000100800 */
[----:B------:R-:W-:-:S03]  /*4f00*/  LEA R247, P2, R235, c[0x0][0x168], 0x1 ;  /* 0x00005a00ebf77a11 */ /* 0x000fc600078408ff */
[----:B------:R1:W-:Y:S01]  /*4f10*/  STL [R1+0x74], R13 ;  /* 0x0000740d01007387 */ /* 0x0003e20000100800 */
[----:B------:R-:W-:Y:S02]  /*4f20*/  LEA.HI.X.SX32 R235, R235, c[0x0][0x16c], 0x1, P2 ;  /* 0x00005b00ebeb7a11 */ /* 0x000fe400010f0eff */
[----:B0-----:R-:W-:Y:S02]  /*4f30*/  LEA R14, P4, R244, c[0x0][0x168], 0x1 ;  /* 0x00005a00f40e7a11 */ /* 0x001fe400078808ff */
[----:B-1----:R-:W-:-:S03]  /*4f40*/  LEA R13, P5, R10, c[0x0][0x168], 0x1 ;  /* 0x00005a000a0d7a11 */ /* 0x002fc600078a08ff */
[----:B------:R0:W-:Y:S01]  /*4f50*/  STL [R1+0x88], R14 ;  /* 0x0000880e01007387 */ /* 0x0001e20000100800 */
[----:B------:R-:W-:Y:S02]  /*4f60*/  LEA.HI.X.SX32 R244, R244, c[0x0][0x16c], 0x1, P4 ;  /* 0x00005b00f4f47a11 */ /* 0x000fe400020f0eff */
[----:B------:R-:W-:Y:S01]  /*4f70*/  LEA.HI.X.SX32 R10, R10, c[0x0][0x16c], 0x1, P5 ;  /* 0x00005b000a0a7a11 */ /* 0x000fe200028f0eff */
[----:B------:R1:W-:Y:S01]  /*4f80*/  STL [R1+0xec], R13 ;  /* 0x0000ec0d01007387 */ /* 0x0003e20000100800 */
[----:B------:R-:W-:-:S03]  /*4f90*/  LEA R249, P5, R236, c[0x0][0x168], 0x1 ;  /* 0x00005a00ecf97a11 */ /* 0x000fc600078a08ff */
[----:B------:R2:W-:Y:S01]  /*4fa0*/  STL [R1+0x7c], R12 ;  /* 0x00007c0c01007387 */ /* 0x0005e20000100800 */
[----:B------:R-:W-:Y:S02]  /*4fb0*/  LEA.HI.X.SX32 R236, R236, c[0x0][0x16c], 0x1, P5 ;  /* 0x00005b00ecec7a11 */ /* 0x000fe400028f0eff */
[C---:B0-----:R-:W-:Y:S02]  /*4fc0*/  LOP3.LUT R14, R6.reuse, 0x20, RZ, 0x3c, !PT ;  /* 0x00000020060e7812 */ /* 0x041fe400078e3cff */
[----:B------:R-:W-:Y:S02]  /*4fd0*/  LOP3.LUT R14, R6, 0x50, RZ, 0x3c, !PT ;  /* 0x00000050060e7812 */ /* 0x000fe400078e3cff */
[----:B-1----:R-:W-:Y:S02]  /*4fe0*/  LEA R13, P0, R246, c[0x0][0x168], 0x1 ;  /* 0x00005a00f60d7a11 */ /* 0x002fe400078008ff */
[----:B------:R-:W-:Y:S02]  /*4ff0*/  LOP3.LUT R14, R186, 0x20, RZ, 0x3c, !PT ;  /* 0x00000020ba0e7812 */ /* 0x000fe400078e3cff */
[----:B--2---:R-:W-:Y:S01]  /*5000*/  LEA R12, P1, R9, c[0x0][0x168], 0x1 ;  /* 0x00005a00090c7a11 */ /* 0x004fe200078208ff */
[----:B------:R0:W-:Y:S01]  /*5010*/  STL [R1+0x90], R13 ;  /* 0x0000900d01007387 */ /* 0x0001e20000100800 */
[----:B------:R-:W-:-:S02]  /*5020*/  LEA.HI.X.SX32 R246, R246, c[0x0][0x16c], 0x1, P0 ;  /* 0x00005b00f6f67a11 */ /* 0x000fc400000f0eff */
[----:B------:R-:W-:Y:S01]  /*5030*/  LEA.HI.X.SX32 R9, R9, c[0x0][0x16c], 0x1, P1 ;  /* 0x00005b0009097a11 */ /* 0x000fe200008f0eff */
[----:B------:R1:W-:Y:S04]  /*5040*/  STL [R1+0xf0], R12 ;  /* 0x0000f00c01007387 */ /* 0x0003e80000100800 */
[----:B------:R2:W-:Y:S01]  /*5050*/  STL [R1+0x84], R11 ;  /* 0x0000840b01007387 */ /* 0x0005e20000100800 */
[C---:B0-----:R-:W-:Y:S02]  /*5060*/  LOP3.LUT R13, R6.reuse, 0x30, RZ, 0x3c, !PT ;  /* 0x00000030060d7812 */ /* 0x041fe400078e3cff */
[----:B------:R-:W-:Y:S02]  /*5070*/  LOP3.LUT R13, R6, 0x60, RZ, 0x3c, !PT ;  /* 0x00000060060d7812 */ /* 0x000fe400078e3cff */
[----:B-1----:R-:W-:-:S02]  /*5080*/  LEA R12, P3, R248, c[0x0][0x168], 0x1 ;  /* 0x00005a00f80c7a11 */ /* 0x002fc400078608ff */
[----:B------:R-:W-:Y:S02]  /*5090*/  LOP3.LUT R13, R186, 0x40, RZ, 0x3c, !PT ;  /* 0x00000040ba0d7812 */ /* 0x000fe400078e3cff */
[----:B--2---:R-:W-:Y:S01]  /*50a0*/  LEA R11, P4, R8, c[0x0][0x168], 0x1 ;  /* 0x00005a00080b7a11 */ /* 0x004fe200078808ff */
[----:B------:R0:W-:Y:S01]  /*50b0*/  STL [R1+0x98], R12 ;  /* 0x0000980c01007387 */ /* 0x0001e20000100800 */
[----:B------:R-:W-:Y:S02]  /*50c0*/  LEA.HI.X.SX32 R248, R248, c[0x0][0x16c], 0x1, P3 ;  /* 0x00005b00f8f87a11 */ /* 0x000fe400018f0eff */
[----:B------:R-:W-:Y:S01]  /*50d0*/  LEA.HI.X.SX32 R8, R8, c[0x0][0x16c], 0x1, P4 ;  /* 0x00005b0008087a11 */ /* 0x000fe200020f0eff */
[----:B------:R-:W-:Y:S04]  /*50e0*/  STL [R1+0xf4], R11 ;  /* 0x0000f40b01007387 */ /* 0x000fe80000100800 */
[----:B------:R1:W-:Y:S01]  /*50f0*/  STL [R1+0x8c], R10 ;  /* 0x00008c0a01007387 */ /* 0x0003e20000100800 */
[----:B0-----:R-:W-:-:S02]  /*5100*/  LOP3.LUT R12, R6, 0x10, RZ, 0x3c, !PT ;  /* 0x00000010060c7812 */ /* 0x001fc400078e3cff */
[C---:B------:R-:W-:Y:S02]  /*5110*/  LOP3.LUT R12, R6.reuse, 0x40, RZ, 0x3c, !PT ;  /* 0x00000040060c7812 */ /* 0x040fe400078e3cff */
[----:B------:R-:W-:Y:S02]  /*5120*/  LOP3.LUT R12, R6, 0x70, RZ, 0x3c, !PT ;  /* 0x00000070060c7812 */ /* 0x000fe400078e3cff */
[----:B------:R-:W-:Y:S02]  /*5130*/  LOP3.LUT R12, R186, 0x60, RZ, 0x3c, !PT ;  /* 0x00000060ba0c7812 */ /* 0x000fe400078e3cff */
[----:B-1----:R-:W-:-:S04]  /*5140*/  LEA R10, P0, R251, c[0x0][0x168], 0x1 ;  /* 0x00005a00fb0a7a11 */ /* 0x002fc800078008ff */
[----:B------:R-:W-:Y:S01]  /*5150*/  LEA.HI.X.SX32 R251, R251, c[0x0][0x16c], 0x1, P0 ;  /* 0x00005b00fbfb7a11 */ /* 0x000fe200000f0eff */
[----:B------:R0:W-:Y:S04]  /*5160*/  STL [R1+0xa0], R10 ;  /* 0x0000a00a01007387 */ /* 0x0001e80000100800 */
[----:B------:R-:W-:Y:S04]  /*5170*/  STL [R1+0x94], R9 ;  /* 0x0000940901007387 */ /* 0x000fe80000100800 */
[----:B------:R1:W-:Y:S01]  /*5180*/  STL [R1+0x9c], R8 ;  /* 0x00009c0801007387 */ /* 0x0003e20000100800 */
[----:B0-----:R-:W-:Y:S01]  /*5190*/  CS2R R10, SRZ ;  /* 0x00000000000a7805 */ /* 0x001fe2000001ff00 */
[----:B-1----:R-:W-:-:S02]  /*51a0*/  CS2R R8, SRZ ;  /* 0x0000000000087805 */ /* 0x002fc4000001ff00 */
.L_x_2:
[C---:B------:R-:W-:Y:S01]  /*51b0*/  ISETP.GT.AND P1, PT, R3.reuse, 0x2, PT ;  /* 0x000000020300780c */ /* 0x040fe20003f24270 */
[----:B------:R-:W-:Y:S01]  /*51c0*/  IMAD.U32 R14, RZ, RZ, UR4 ;  /* 0x00000004ff0e7e24 */ /* 0x000fe2000f8e00ff */
[C---:B------:R-:W-:Y:S01]  /*51d0*/  ISETP.GT.AND P0, PT, R3.reuse, 0x1, PT ;  /* 0x000000010300780c */ /* 0x040fe20003f04270 */
[----:B------:R-:W-:Y:S01]  /*51e0*/  IMAD.MOV.U32 R12, RZ, RZ, c[0x0][0x188] ;  /* 0x00006200ff0c7624 */ /* 0x000fe200078e00ff */
[----:B------:R-:W-:Y:S01]  /*51f0*/  PRMT R172, RZ, 0x7610, R172 ;  /* 0x00007610ffac7816 */ /* 0x000fe200000000ac */
[----:B------:R-:W-:Y:S01]  /*5200*/  IMAD.WIDE R14, R14, 0x2, R4 ;  /* 0x000000020e0e7825 */ /* 0x000fe200078e0204 */
[----:B------:R-:W-:Y:S01]  /*5210*/  PRMT R22, RZ, 0x7610, R22 ;  /* 0x00007610ff167816 */ /* 0x000fe20000000016 */
[----:B------:R-:W-:Y:S02]  /*5220*/  STL [R1+0x1b4], R98 ;  /* 0x0001b46201007387 */ /* 0x000fe40000100800 */
[----:B------:R-:W-:Y:S01]  /*5230*/  IMAD.WIDE R12, R12, 0x2, R4 ;  /* 0x000000020c0c7825 */ /* 0x000fe200078e0204 */
[----:B------:R-:W-:-:S02]  /*5240*/  ISETP.GT.AND P2, PT, R3, 0x5, PT ;  /* 0x000000050300780c */ /* 0x000fc40003f44270 */
[C---:B------:R-:W-:Y:S01]  /*5250*/  ISETP.GT.AND P3, PT, R3.reuse, 0x6, PT ;  /* 0x000000060300780c */ /* 0x040fe20003f64270 */
[----:B------:R0:W2:Y:S01]  /*5260*/  @P1 LDG.E.U16 R172, [R14.64] ;  /* 0x000000080eac1981 */ /* 0x0000a2000c1e1500 */
[----:B------:R-:W-:-:S03]  /*5270*/  ISETP.GT.AND P1, PT, R3, 0x4, PT ;  /* 0x000000040300780c */ /* 0x000fc60003f24270 */
[----:B------:R1:W3:Y:S01]  /*5280*/  @P0 LDG.E.U16 R22, [R12.64] ;  /* 0x000000080c160981 */ /* 0x0002e2000c1e1500 */
[C---:B------:R-:W-:Y:S01]  /*5290*/  ISETP.GT.AND P0, PT, R3.reuse, 0x3, PT ;  /* 0x000000030300780c */ /* 0x040fe20003f04270 */
[----:B------:R-:W-:Y:S01]  /*52a0*/  IMAD.U32 R16, RZ, RZ, UR35 ;  /* 0x00000023ff107e24 */ /* 0x000fe2000f8e00ff */
[----:B------:R-:W-:Y:S01]  /*52b0*/  PRMT R168, RZ, 0x7610, R168 ;  /* 0x00007610ffa87816 */ /* 0x000fe200000000a8 */
[----:B------:R-:W-:Y:S01]  /*52c0*/  IMAD.U32 R18, RZ, RZ, UR34 ;  /* 0x00000022ff127e24 */ /* 0x000fe2000f8e00ff */
[----:B------:R-:W-:Y:S01]  /*52d0*/  PRMT R91, RZ, 0x7610, R91 ;  /* 0x00007610ff5b7816 */ /* 0x000fe2000000005b */
[----:B0-----:R-:W-:Y:S01]  /*52e0*/  IMAD.U32 R14, RZ, RZ, UR36 ;  /* 0x00000024ff0e7e24 */ /* 0x001fe2000f8e00ff */
[----:B------:R-:W-:Y:S01]  /*52f0*/  PRMT R84, RZ, 0x7610, R84 ;  /* 0x00007610ff547816 */ /* 0x000fe20000000054 */
[----:B------:R-:W-:Y:S01]  /*5300*/  IMAD.WIDE R16, R16, 0x2, R4 ;  /* 0x0000000210107825 */ /* 0x000fe200078e0204 */
[----:B------:R-:W-:Y:S02]  /*5310*/  ISETP.GT.AND P4, PT, R3, 0x7, PT ;  /* 0x000000070300780c */ /* 0x000fe40003f84270 */
[----:B------:R-:W-:Y:S01]  /*5320*/  PRMT R83, RZ, 0x7610, R83 ;  /* 0x00007610ff537816 */ /* 0x000fe20000000053 */
[----:B-1----:R-:W-:Y:S01]  /*5330*/  IMAD.U32 R12, RZ, RZ, UR37 ;  /* 0x00000025ff0c7e24 */ /* 0x002fe2000f8e00ff */
[----:B------:R0:W4:Y:S01]  /*5340*/  @P2 LDG.E.U16 R91, [R16.64] ;  /* 0x00000008105b2981 */ /* 0x000122000c1e1500 */
[----:B------:R-:W-:Y:S01]  /*5350*/  IMAD.WIDE R14, R14, 0x2, R4 ;  /* 0x000000020e0e7825 */ /* 0x000fe200078e0204 */
[----:B------:R-:W-:-:S03]  /*5360*/  PRMT R76, RZ, 0x7610, R76 ;  /* 0x00007610ff4c7816 */ /* 0x000fc6000000004c */
[----:B------:R-:W-:Y:S01]  /*5370*/  IMAD.U32 R20, RZ, RZ, UR33 ;  /* 0x00000021ff147e24 */ /* 0x000fe2000f8e00ff */
[----:B------:R1:W2:Y:S01]  /*5380*/  @P1 LDG.E.U16 R168, [R14.64] ;  /* 0x000000080ea81981 */ /* 0x0002a2000c1e1500 */
[----:B------:R-:W-:Y:S01]  /*5390*/  IMAD.WIDE R12, R12, 0x2, R4 ;  /* 0x000000020c0c7825 */ /* 0x000fe200078e0204 */
[C---:B------:R-:W-:Y:S02]  /*53a0*/  ISETP.GT.AND P1, PT, R3.reuse, 0x8, PT ;  /* 0x000000080300780c */ /* 0x040fe40003f24270 */
[----:B------:R-:W-:Y:S01]  /*53b0*/  PRMT R25, RZ, 0x7610, R25 ;  /* 0x00007610ff197816 */ /* 0x000fe20000000019 */
[--C-:B------:R-:W-:Y:S01]  /*53c0*/  IMAD.WIDE R18, R18, 0x2, R4.reuse ;  /* 0x0000000212127825 */ /* 0x100fe200078e0204 */
[----:B------:R-:W-:Y:S01]  /*53d0*/  ISETP.GT.AND P2, PT, R3, 0x9, PT ;  /* 0x000000090300780c */ /* 0x000fe20003f44270 */
[----:B------:R0:W2:Y:S02]  /*53e0*/  @P0 LDG.E.U16 R84, [R12.64] ;  /* 0x000000080c540981 */ /* 0x0000a4000c1e1500 */
[----:B------:R-:W-:-:S02]  /*53f0*/  IMAD.WIDE R20, R20, 0x2, R4 ;  /* 0x0000000214147825 */ /* 0x000fc400078e0204 */
[----:B------:R0:W2:Y:S01]  /*5400*/  @P3 LDG.E.U16 R83, [R18.64] ;  /* 0x0000000812533981 */ /* 0x0000a2000c1e1500 */
[C---:B------:R-:W-:Y:S01]  /*5410*/  ISETP.GT.AND P3, PT, R3.reuse, 0xa, PT ;  /* 0x0000000a0300780c */ /* 0x040fe20003f64270 */
[----:B-1----:R-:W-:Y:S01]  /*5420*/  IMAD.U32 R14, RZ, RZ, UR31 ;  /* 0x0000001fff0e7e24 */ /* 0x002fe2000f8e00ff */
[----:B------:R-:W-:Y:S01]  /*5430*/  PRMT R28, RZ, 0x7610, R28 ;  /* 0x00007610ff1c7816 */ /* 0x000fe2000000001c */
[----:B0-----:R-:W-:Y:S01]  /*5440*/  IMAD.U32 R16, RZ, RZ, UR30 ;  /* 0x0000001eff107e24 */ /* 0x001fe2000f8e00ff */
[----:B------:R0:W2:Y:S01]  /*5450*/  @P4 LDG.E.U16 R76, [R20.64] ;  /* 0x00000008144c4981 */ /* 0x0000a2000c1e1500 */
[----:B------:R-:W-:Y:S02]  /*5460*/  IMAD.U32 R12, RZ, RZ, UR32 ;  /* 0x00000020ff0c7e24 */ /* 0x000fe4000f8e00ff */
[----:B------:R-:W-:Y:S01]  /*5470*/  IMAD.WIDE R14, R14, 0x2, R4 ;  /* 0x000000020e0e7825 */ /* 0x000fe200078e0204 */
[----:B------:R-:W-:Y:S02]  /*5480*/  PRMT R78, RZ, 0x7610, R78 ;  /* 0x00007610ff4e7816 */ /* 0x000fe4000000004e */
[----:B------:R-:W-:Y:S01]  /*5490*/  PRMT R86, RZ, 0x7610, R86 ;  /* 0x00007610ff567816 */ /* 0x000fe20000000056 */
[--C-:B------:R-:W-:Y:S01]  /*54a0*/  IMAD.WIDE R12, R12, 0x2, R4.reuse ;  /* 0x000000020c0c7825 */ /* 0x100fe200078e0204 */
[----:B------:R-:W-:Y:S01]  /*54b0*/  ISETP.GT.AND P4, PT, R3, 0xb, PT ;  /* 0x0000000b0300780c */ /* 0x000fe20003f84270 */
[----:B------:R1:W2:Y:S02]  /*54c0*/  @P2 LDG.E.U16 R28, [R14.64] ;  /* 0x000000080e1c2981 */ /* 0x0002a4000c1e1500 */
[----:B------:R-:W-:-:S02]  /*54d0*/  IMAD.WIDE R16, R16, 0x2, R4 ;  /* 0x0000000210107825 */ /* 0x000fc400078e0204 */
[----:B------:R0:W2:Y:S01]  /*54e0*/  @P1 LDG.E.U16 R25, [R12.64] ;  /* 0x000000080c191981 */ /* 0x0000a2000c1e1500 */
[C---:B------:R-:W-:Y:S01]  /*54f0*/  ISETP.GT.AND P1, PT, R3.reuse, 0xc, PT ;  /* 0x0000000c0300780c */ /* 0x040fe20003f24270 */
[----:B------:R-:W-:Y:S01]  /*5500*/  IMAD.U32 R18, RZ, RZ, UR29 ;  /* 0x0000001dff127e24 */ /* 0x000fe2000f8e00ff */
[C---:B------:R-:W-:Y:S01]  /*5510*/  ISETP.GT.AND P0, PT, R3.reuse, RZ, PT ;  /* 0x000000ff0300720c */ /* 0x040fe20003f04270 */
[----:B------:R1:W2:Y:S01]  /*5520*/  @P3 LDG.E.U16 R78, [R16.64] ;  /* 0x00000008104e3981 */ /* 0x0002a2000c1e1500 */
[C---:B------:R-:W-:Y:S01]  /*5530*/  ISETP.GT.AND P2, PT, R3.reuse, 0xd, PT ;  /* 0x0000000d0300780c */ /* 0x040fe20003f44270 */
[----:B------:R-:W-:Y:S01]  /*5540*/  IMAD.WIDE R18, R18, 0x2, R4 ;  /* 0x0000000212127825 */ /* 0x000fe200078e0204 */
[C---:B------:R-:W-:Y:S02]  /*5550*/  ISETP.GT.AND P3, PT, R3.reuse, 0xe, PT ;  /* 0x0000000e0300780c */ /* 0x040fe40003f64270 */
[----:B------:R-:W-:Y:S01]  /*5560*/  PRMT R169, RZ, 0x7610, R169 ;  /* 0x00007610ffa97816 */ /* 0x000fe200000000a9 */
[----:B0-----:R-:W-:Y:S01]  /*5570*/  IMAD.U32 R12, RZ, RZ, UR28 ;  /* 0x0000001cff0c7e24 */ /* 0x001fe2000f8e00ff */
[----:B------:R-:W-:Y:S01]  /*5580*/  PRMT R20, RZ, 0x7610, R20 ;  /* 0x00007610ff147816 */ /* 0x000fe20000000014 */
[----:B-1----:R-:W-:Y:S01]  /*5590*/  IMAD.U32 R14, RZ, RZ, UR27 ;  /* 0x0000001bff0e7e24 */ /* 0x002fe2000f8e00ff */
[----:B------:R-:W-:Y:S01]  /*55a0*/  PRMT R90, RZ, 0x7610, R90 ;  /* 0x00007610ff5a7816 */ /* 0x000fe2000000005a */
[----:B------:R-:W-:Y:S01]  /*55b0*/  IMAD.WIDE R12, R12, 0x2, R4 ;  /* 0x000000020c0c7825 */ /* 0x000fe200078e0204 */
[----:B------:R0:W2:Y:S01]  /*55c0*/  @P4 LDG.E.U16 R86, [R18.64] ;  /* 0x0000000812564981 */ /* 0x0000a2000c1e1500 */
[----:B------:R-:W-:-:S02]  /*55d0*/  ISETP.GT.AND P4, PT, R3, 0x10, PT ;  /* 0x000000100300780c */ /* 0x000fc40003f84270 */
[----:B------:R-:W-:Y:S01]  /*55e0*/  IMAD.WIDE R14, R14, 0x2, R4 ;  /* 0x000000020e0e7825 */ /* 0x000fe200078e0204 */
[----:B------:R1:W2:Y:S03]  /*55f0*/  @P1 LDG.E.U16 R169, [R12.64] ;  /* 0x000000080ca91981 */ /* 0x0002a6000c1e1500 */
[----:B------:R-:W-:Y:S01]  /*5600*/  IMAD.U32 R16, RZ, RZ, UR26 ;  /* 0x0000001aff107e24 */ /* 0x000fe2000f8e00ff */
[----:B------:R-:W-:Y:S01]  /*5610*/  PRMT R82, RZ, 0x7610, R82 ;  /* 0x00007610ff527816 */ /* 0x000fe20000000052 */
[----:B------:R0:W2:Y:S01]  /*5620*/  @P0 LDG.E.U16 R20, [R4.64] ;  /* 0x0000000804140981 */ /* 0x0000a2000c1e1500 */
[----:B------:R-:W-:-:S03]  /*5630*/  ISETP.GT.AND P0, PT, R3, 0xf, PT ;  /* 0x0000000f0300780c */ /* 0x000fc60003f04270 */
[----:B------:R0:W2:Y:S01]  /*5640*/  @P2 LDG.E.U16 R90, [R14.64] ;  /* 0x000000080e5a2981 */ /* 0x0000a2000c1e1500 */
[----:B-1----:R-:W-:Y:S01]  /*5650*/  IMAD.WIDE R12, R16, 0x2, R4 ;  /* 0x00000002100c7825 */ /* 0x002fe200078e0204 */
[----:B------:R-:W-:Y:S02]  /*5660*/  PRMT R24, RZ, 0x7610, R24 ;  /* 0x00007610ff187816 */ /* 0x000fe40000000018 */
[----:B------:R-:W-:Y:S02]  /*5670*/  PRMT R27, RZ, 0x7610, R27 ;  /* 0x00007610ff1b7816 */ /* 0x000fe4000000001b */
[----:B------:R-:W-:Y:S01]  /*5680*/  PRMT R29, RZ, 0x7610, R29 ;  /* 0x00007610ff1d7816 */ /* 0x000fe2000000001d */
[----:B------:R1:W2:Y:S01]  /*5690*/  @P3 LDG.E.U16 R82, [R12.64] ;  /* 0x000000080c523981 */ /* 0x0002a2000c1e1500 */
[----:B0-----:R-:W-:Y:S01]  /*56a0*/  IMAD.U32 R14, RZ, RZ, UR24 ;  /* 0x00000018ff0e7e24 */ /* 0x001fe2000f8e00ff */
[----:B------:R-:W-:Y:S02]  /*56b0*/  ISETP.GT.AND P1, PT, R3, 0x18, PT ;  /* 0x000000180300780c */ /* 0x000fe40003f24270 */
[----:B------:R-:W-:Y:S01]  /*56c0*/  PRMT R31, RZ, 0x7610, R31 ;  /* 0x00007610ff1f7816 */ /* 0x000fe2000000001f */
[----:B------:R-:W-:Y:S01]  /*56d0*/  IMAD.WIDE R14, R14, 0x2, R4 ;  /* 0x000000020e0e7825 */ /* 0x000fe200078e0204 */
[----:B------:R-:W-:-:S02]  /*56e0*/  PRMT R79, RZ, 0x7610, R79 ;  /* 0x00007610ff4f7816 */ /* 0x000fc4000000004f */
[----:B------:R-:W-:Y:S01]  /*56f0*/  PRMT R30, RZ, 0x7610, R30 ;  /* 0x00007610ff1e7816 */ /* 0x000fe2000000001e */
[----:B-1----:R-:W-:Y:S01]  /*5700*/  IMAD.U32 R12, RZ, RZ, UR25 ;  /* 0x00000019ff0c7e24 */ /* 0x002fe2000f8e00ff */
[----:B------:R0:W2:Y:S03]  /*5710*/  @P4 LDG.E.U16 R24, [R14.64] ;  /* 0x000000080e184981 */ /* 0x0000a6000c1e1500 */
[----:B------:R-:W-:Y:S01]  /*5720*/  IMAD.WIDE R12, R12, 0x2, R4 ;  /* 0x000000020c0c7825 */ /* 0x000fe200078e0204 */
[----:B------:R-:W-:Y:S02]  /*5730*/  PRMT R88, RZ, 0x7610, R88 ;  /* 0x00007610ff587816 */ /* 0x000fe40000000058 */
[----:B------:R-:W-:Y:S02]  /*5740*/  PRMT R171, RZ, 0x7610, R171 ;  /* 0x00007610ffab7816 */ /* 0x000fe400000000ab */
[----:B------:R-:W-:Y:S01]  /*5750*/  PRMT R87, RZ, 0x7610, R87 ;  /* 0x00007610ff577816 */ /* 0x000fe20000000057 */
[----:B------:R1:W2:Y:S01]  /*5760*/  @P0 LDG.E.U16 R27, [R12.64] ;  /* 0x000000080c1b0981 */ /* 0x0002a2000c1e1500 */
[----:B0-----:R-:W-:Y:S01]  /*5770*/  IMAD.U32 R14, RZ, RZ, UR16 ;  /* 0x00000010ff0e7e24 */ /* 0x001fe2000f8e00ff */
[----:B------:R-:W-:-:S02]  /*5780*/  ISETP.GT.AND P0, PT, R3, 0x11, PT ;  /* 0x000000110300780c */ /* 0x000fc40003f04270 */
[----:B------:R-:W-:Y:S02]  /*5790*/  PRMT R81, RZ, 0x7610, R81 ;  /* 0x00007610ff517816 */ /* 0x000fe40000000051 */
[----:B------:R-:W-:Y:S02]  /*57a0*/  PRMT R80, RZ, 0x7610, R80 ;  /* 0x00007610ff507816 */ /* 0x000fe40000000050 */
[----:B------:R-:W-:Y:S02]  /*57b0*/  PRMT R26, RZ, 0x7610, R26 ;  /* 0x00007610ff1a7816 */ /* 0x000fe4000000001a */
[----:B------:R-:W-:Y:S01]  /*57c0*/  PRMT R89, RZ, 0x7610, R89 ;  /* 0x00007610ff597816 */ /* 0x000fe20000000059 */
[----:B-1----:R-:W-:Y:S01]  /*57d0*/  IMAD.WIDE R12, R14, 0x2, R4 ;  /* 0x000000020e0c7825 */ /* 0x002fe200078e0204 */
[----:B------:R-:W-:Y:S02]  /*57e0*/  PRMT R170, RZ, 0x7610, R170 ;  /* 0x00007610ffaa7816 */ /* 0x000fe400000000aa */
[----:B------:R-:W-:Y:S01]  /*57f0*/  PRMT R85, RZ, 0x7610, R85 ;  /* 0x00007610ff557816 */ /* 0x000fe20000000055 */
[----:B------:R-:W0:Y:S04]  /*5800*/  S2R R173, SR_TID.X ;  /* 0x0000000000ad7919 */ /* 0x000e280000002100 */
[----:B------:R1:W2:Y:S04]  /*5810*/  @P1 LDG.E.U16 R29, [R12.64] ;  /* 0x000000080c1d1981 */ /* 0x0002a8000c1e1500 */
[----:B------:R-:W-:Y:S04]  /*5820*/  STL [R1+0x1b0], R99 ;  /* 0x0001b06301007387 */ /* 0x000fe80000100800 */
[----:B------:R-:W-:Y:S01]  /*5830*/  STL [R1+0x1ac], R92 ;  /* 0x0001ac5c01007387 */ /* 0x000fe20000100800 */
[----:B-1----:R-:W-:-:S03]  /*5840*/  IMAD.U32 R12, RZ, RZ, UR23 ;  /* 0x00000017ff0c7e24 */ /* 0x002fc6000f8e00ff */
[----:B------:R-:W-:Y:S01]  /*5850*/  STL [R1+0x1a8], R93 ;  /* 0x0001a85d01007387 */ /* 0x000fe20000100800 */
[----:B------:R-:W-:-:S03]  /*5860*/  IMAD.WIDE R12, R12, 0x2, R4 ;  /* 0x000000020c0c7825 */ /* 0x000fc600078e0204 */
[----:B------:R-:W-:Y:S04]  /*5870*/  STL [R1+0x1a4], R94 ;  /* 0x0001a45e01007387 */ /* 0x000fe80000100800 */
[----:B------:R1:W2:Y:S01]  /*5880*/  @P0 LDG.E.U16 R31, [R12.64] ;  /* 0x000000080c1f0981 */ /* 0x0002a2000c1e1500 */
[----:B------:R-:W-:Y:S02]  /*5890*/  ISETP.GT.AND P0, PT, R3, 0x12, PT ;  /* 0x000000120300780c */ /* 0x000fe40003f04270 */
[----:B------:R-:W-:Y:S01]  /*58a0*/  PRMT R77, RZ, 0x7610, R77 ;  /* 0x00007610ff4d7816 */ /* 0x000fe2000000004d */
[----:B------:R-:W-:Y:S04]  /*58b0*/  STL [R1+0x1a0], R95 ;  /* 0x0001a05f01007387 */ /* 0x000fe80000100800 */
[----:B------:R-:W-:Y:S01]  /*58c0*/  STL [R1+0x19c], R8 ;  /* 0x00019c0801007387 */ /* 0x000fe20000100800 */
[----:B-1----:R-:W-:-:S03]  /*58d0*/  IMAD.U32 R12, RZ, RZ, UR22 ;  /* 0x00000016ff0c7e24 */ /* 0x002fc6000f8e00ff */
[----:B------:R-:W-:Y:S01]  /*58e0*/  STL [R1+0x198], R9 ;  /* 0x0001980901007387 */ /* 0x000fe20000100800 */
[----:B------:R-:W-:-:S03]  /*58f0*/  IMAD.WIDE R12, R12, 0x2, R4 ;  /* 0x000000020c0c7825 */ /* 0x000fc600078e0204 */
[----:B------:R-:W-:Y:S04]  /*5900*/  STL [R1+0x194], R10 ;  /* 0x0001940a01007387 */ /* 0x000fe80000100800 */
[----:B------:R1:W2:Y:S01]  /*5910*/  @P0 LDG.E.U16 R79, [R12.64] ;  /* 0x000000080c4f0981 */ /* 0x0002a2000c1e1500 */
[----:B------:R-:W-:-:S03]  /*5920*/  ISETP.GT.AND P0, PT, R3, 0x19, PT ;  /* 0x000000190300780c */ /* 0x000fc60003f04270 */
[----:B------:R-:W-:Y:S04]  /*5930*/  STL [R1+0x190], R11 ;  /* 0x0001900b01007387 */ /* 0x000fe80000100800 */
[----:B------:R-:W2:Y:S01]  /*5940*/  LDL.LU R185, [R1+0xa4] ;  /* 0x0000a40001b97983 */ /* 0x000ea20000300800 */
[----:B-1----:R-:W-:Y:S01]  /*5950*/  IMAD.U32 R12, RZ, RZ, UR15 ;  /* 0x0000000fff0c7e24 */ /* 0x002fe2000f8e00ff */
[----:B------:R-:W-:Y:S02]  /*5960*/  PRMT R23, RZ, 0x7610, R23 ;  /* 0x00007610ff177816 */ /* 0x000fe40000000017 */
[----:B-----5:R1:W-:Y:S01]  /*5970*/  STL [R1+0xfc], R7 ;  /* 0x0000fc0701007387 */ /* 0x0203e20000100800 */
[----:B------:R-:W-:-:S05]  /*5980*/  IMAD.WIDE R12, R12, 0x2, R4 ;  /* 0x000000020c0c7825 */ /* 0x000fca00078e0204 */
[----:B------:R0:W3:Y:S01]  /*5990*/  @P0 LDG.E.U16 R30, [R12.64] ;  /* 0x000000080c1e0981 */ /* 0x0000e2000c1e1500 */
[----:B------:R-:W-:-:S03]  /*59a0*/  ISETP.GT.AND P0, PT, R3, 0x13, PT ;  /* 0x000000130300780c */ /* 0x000fc60003f04270 */
[----:B-1----:R-:W3:Y:S01]  /*59b0*/  LDL.LU R7, [R1+0xa0] ;  /* 0x0000a00001077983 */ /* 0x002ee20000300800 */
[----:B0-----:R-:W-:-:S04]  /*59c0*/  IMAD.U32 R12, RZ, RZ, UR21 ;  /* 0x00000015ff0c7e24 */ /* 0x001fc8000f8e00ff */
[----:B------:R-:W-:-:S05]  /*59d0*/  IMAD.WIDE R12, R12, 0x2, R4 ;  /* 0x000000020c0c7825 */ /* 0x000fca00078e0204 */
[----:B------:R0:W4:Y:S01]  /*59e0*/  @P0 LDG.E.U16 R88, [R12.64] ;  /* 0x000000080c580981 */ /* 0x000122000c1e1500 */
[----:B------:R-:W-:Y:S01]  /*59f0*/  ISETP.GT.AND P0, PT, R3, 0x14, PT ;  /* 0x000000140300780c */ /* 0x000fe20003f04270 */
[----:B0-----:R-:W-:-:S04]  /*5a00*/  IMAD.U32 R12, RZ, RZ, UR20 ;  /* 0x00000014ff0c7e24 */ /* 0x001fc8000f8e00ff */
[----:B------:R-:W-:-:S08]  /*5a10*/  IMAD.WIDE R12, R12, 0x2, R4 ;  /* 0x000000020c0c7825 */ /* 0x000fd000078e0204 */
        /* <DEDUP_REMOVED lines=33> */
[----:B------:R-:W-:Y:S02]  /*5c30*/  ISETP.GT.AND P0, PT, R3, 0x1f, PT ;  /* 0x0000001f0300780c */ /* 0x000fe40003f04270 */
[----:B------:R-:W-:Y:S01]  /*5c40*/  LOP3.LUT R173, R173, 0x1f, RZ, 0xc0, !PT ;  /* 0x0000001fadad7812 */ /* 0x000fe200078ec0ff */
[----:B0-----:R-:W-:Y:S01]  /*5c50*/  IMAD.U32 R12, RZ, RZ, UR7 ;  /* 0x00000007ff0c7e24 */ /* 0x001fe2000f8e00ff */
[----:B------:R0:W-:Y:S03]  /*5c60*/  STL [R1+0x18c], R4 ;  /* 0x00018c0401007387 */ /* 0x0001e60000100800 */
[----:B------:R-:W-:Y:S01]  /*5c70*/  IMAD.WIDE R12, R12, 0x2, R4 ;  /* 0x000000020c0c7825 */ /* 0x000fe200078e0204 */
[----:B------:R1:W-:Y:S05]  /*5c80*/  STL [R1+0x188], R5 ;  /* 0x0001880501007387 */ /* 0x0003ea0000100800 */
[----:B------:R1:W4:Y:S01]  /*5c90*/  @P0 LDG.E.U16 R23, [R12.64] ;  /* 0x000000080c170981 */ /* 0x000322000c1e1500 */
[----:B------:R-:W-:-:S03]  /*5ca0*/  ISETP.GE.AND P0, PT, R173, R3, PT ;  /* 0x00000003ad00720c */ /* 0x000fc60003f06270 */
[----:B0-----:R-:W4:Y:S04]  /*5cb0*/  LDL R4, [R1+0xd8] ;  /* 0x0000d80001047983 */ /* 0x001f280000100800 */
[----:B-1----:R-:W4:Y:S04]  /*5cc0*/  LDL R5, [R1+0xe8] ;  /* 0x0000e80001057983 */ /* 0x002f280000100800 */
[----:B------:R0:W-:Y:S04]  /*5cd0*/  STL [R1+0x100], R3 ;  /* 0x0001000301007387 */ /* 0x0001e80000100800 */
[----:B------:R-:W-:Y:S06]  /*5ce0*/  BAR.SYNC.DEFER_BLOCKING 0x0 ;  /* 0x0000000000007b1d */ /* 0x000fec0000010000 */
[----:B0-----:R-:W4:Y:S01]  /*5cf0*/  LDL.LU R3, [R1+0x98] ;  /* 0x0000980001037983 */ /* 0x001f220000300800 */
[----:B------:R-:W-:-:S02]  /*5d00*/  PRMT R12, RZ, 0x7610, R12 ;  /* 0x00007610ff0c7816 */ /* 0x000fc4000000000c */
[----:B------:R-:W-:Y:S02]  /*5d10*/  PRMT R13, RZ, 0x7610, R13 ;  /* 0x00007610ff0d7816 */ /* 0x000fe4000000000d */
[----:B--2---:R-:W-:-:S05]  /*5d20*/  IADD3 R14, P1, R185, R2, RZ ;  /* 0x00000002b90e7210 */ /* 0x004fca0007f3e0ff */
[----:B------:R-:W-:-:S05]  /*5d30*/  IMAD.X R15, R252, 0x1, R0, P1 ;  /* 0x00000001fc0f7824 */ /* 0x000fca00008e0600 */
[----:B------:R3:W2:Y:S02]  /*5d40*/  @!P0 LDG.E.U16 R12, [R14.64] ;  /* 0x000000080e0c8981 */ /* 0x0006a4000c1e1500 */
[----:B---3--:R-:W-:Y:S02]  /*5d50*/  IADD3 R14, P1, R7, R2, RZ ;  /* 0x00000002070e7210 */ /* 0x008fe40007f3e0ff */
[----:B------:R0:W-:Y:S03]  /*5d60*/  STL [R1+0x104], R7 ;  /* 0x0001040701007387 */ /* 0x0001e60000100800 */
[----:B------:R-:W-:-:S05]  /*5d70*/  IMAD.X R15, R251, 0x1, R0, P1 ;  /* 0x00000001fb0f7824 */ /* 0x000fca00008e0600 */
[----:B------:R1:W3:Y:S04]  /*5d80*/  @!P0 LDG.E.U16 R13, [R14.64] ;  /* 0x000000080e0d8981 */ /* 0x0002e8000c1e1500 */
[----:B0-----:R-:W2:Y:S04]  /*5d90*/  LDL.LU R7, [R1+0xec] ;  /* 0x0000ec0001077983 */ /* 0x001ea80000300800 */
[----:B------:R0:W-:Y:S01]  /*5da0*/  STL [R1+0x108], R251 ;  /* 0x000108fb01007387 */ /* 0x0001e20000100800 */
[----:B-1----:R-:W-:-:S03]  /*5db0*/  PRMT R14, RZ, 0x7610, R14 ;  /* 0x00007610ff0e7816 */ /* 0x002fc6000000000e */
[----:B0-----:R-:W2:Y:S01]  /*5dc0*/  LDL.LU R251, [R1+0x8c] ;  /* 0x00008c0001fb7983 */ /* 0x001ea20000300800 */
[----:B----4-:R-:W-:-:S03]  /*5dd0*/  IADD3 R16, P1, R3, R2, RZ ;  /* 0x0000000203107210 */ /* 0x010fc60007f3e0ff */
[----:B------:R0:W-:Y:S02]  /*5de0*/  STL [R1+0x10c], R3 ;  /* 0x00010c0301007387 */ /* 0x0001e40000100800 */
[----:B------:R-:W-:-:S05]  /*5df0*/  IMAD.X R17, R248, 0x1, R0, P1 ;  /* 0x00000001f8117824 */ /* 0x000fca00008e0600 */
[----:B------:R1:W4:Y:S04]  /*5e00*/  @!P0 LDG.E.U16 R14, [R16.64] ;  /* 0x00000008100e8981 */ /* 0x000328000c1e1500 */
[----:B0-----:R-:W2:Y:S04]  /*5e10*/  LDL.LU R3, [R1+0x84] ;  /* 0x0000840001037983 */ /* 0x001ea80000300800 */
[----:B------:R-:W-:Y:S01]  /*5e20*/  STL [R1+0x110], R248 ;  /* 0x000110f801007387 */ /* 0x000fe20000100800 */
[----:B-1----:R-:W-:-:S03]  /*5e30*/  IADD3 R16, P1, R245, R2, RZ ;  /* 0x00000002f5107210 */ /* 0x002fc60007f3e0ff */
[----:B------:R0:W-:Y:S04]  /*5e40*/  STL [R1+0x114], R245 ;  /* 0x000114f501007387 */ /* 0x0001e80000100800 */
[----:B0-----:R-:W3:Y:S01]  /*5e50*/  LDL.LU R245, [R1+0x78] ;  /* 0x0000780001f57983 */ /* 0x001ee20000300800 */
[----:B------:R-:W-:Y:S01]  /*5e60*/  PRMT R15, RZ, 0x7610, R15 ;  /* 0x00007610ff0f7816 */ /* 0x000fe2000000000f */
[----:B------:R-:W-:Y:S01]  /*5e70*/  IMAD.X R17, R234, 0x1, R0, P1 ;  /* 0x00000001ea117824 */ /* 0x000fe200008e0600 */
[----:B------:R-:W-:-:S04]  /*5e80*/  IADD3 R18, P1, R5, R2, RZ ;  /* 0x0000000205127210 */ /* 0x000fc80007f3e0ff */
[----:B------:R0:W4:Y:S04]  /*5e90*/  @!P0 LDG.E.U16 R15, [R16.64] ;  /* 0x00000008100f8981 */ /* 0x000128000c1e1500 */
[----:B------:R1:W-:Y:S01]  /*5ea0*/  STL [R1+0x118], R234 ;  /* 0x000118ea01007387 */ /* 0x0003e20000100800 */
[----:B0-----:R-:W-:-:S03]  /*5eb0*/  PRMT R16, RZ, 0x7610, R16 ;  /* 0x00007610ff107816 */ /* 0x001fc60000000010 */
[----:B-1----:R-:W4:Y:S04]  /*5ec0*/  LDL.LU R234, [R1+0xdc] ;  /* 0x0000dc0001ea7983 */ /* 0x002f280000300800 */
[----:B------:R-:W4:Y:S04]  /*5ed0*/  LDL.LU R248, [R1+0x80] ;  /* 0x0000800001f87983 */ /* 0x000f280000300800 */
[----:B------:R-:W-:Y:S01]  /*5ee0*/  STS.U16 [R6+0x2000], R20 ;  /* 0x0020001406007388 */ /* 0x000fe20000000400 */
[----:B--2---:R-:W-:-:S03]  /*5ef0*/  IMAD.X R19, R3, 0x1, R0, P1 ;  /* 0x0000000103137824 */ /* 0x004fc600008e0600 */
[----:B------:R0:W-:Y:S04]  /*5f00*/  STL [R1+0x11c], R3 ;  /* 0x00011c0301007387 */ /* 0x0001e80000100800 */
[----:B------:R3:W2:Y:S04]  /*5f10*/  @!P0 LDG.E.U16 R16, [R18.64] ;  /* 0x0000000812108981 */ /* 0x0006a8000c1e1500 */
[----:B0-----:R-:W2:Y:S01]  /*5f20*/  LDL.LU R3, [R1+0x6c] ;  /* 0x00006c0001037983 */ /* 0x001ea20000300800 */
[----:B---3--:R-:W-:-:S03]  /*5f30*/  IADD3 R18, P1, R245, R2, RZ ;  /* 0x00000002f5127210 */ /* 0x008fc60007f3e0ff */
[----:B------:R0:W-:Y:S02]  /*5f40*/  STL [R1+0x120], R245 ;  /* 0x000120f501007387 */ /* 0x0001e40000100800 */
[--C-:B------:R-:W-:Y:S01]  /*5f50*/  IMAD.X R19, R240, 0x1, R0.reuse, P1 ;  /* 0x00000001f0137824 */ /* 0x100fe200008e0600 */
[----:B------:R-:W-:Y:S01]  /*5f60*/  IADD3 R20, P1, R231, R2, RZ ;  /* 0x00000002e7147210 */ /* 0x000fe20007f3e0ff */
[----:B0-----:R-:W3:Y:S04]  /*5f70*/  LDL.LU R245, [R1+0x64] ;  /* 0x0000640001f57983 */ /* 0x001ee80000300800 */
[----:B------:R-:W-:Y:S04]  /*5f80*/  STL [R1+0x124], R240 ;  /* 0x000124f001007387 */ /* 0x000fe80000100800 */
[----:B------:R0:W-:Y:S04]  /*5f90*/  STL [R1+0x128], R231 ;  /* 0x000128e701007387 */ /* 0x0001e80000100800 */
[----:B0-----:R-:W2:Y:S01]  /*5fa0*/  LDL.LU R231, [R1+0x58] ;  /* 0x0000580001e77983 */ /* 0x001ea20000300800 */
[----:B------:R-:W-:Y:S01]  /*5fb0*/  PRMT R17, RZ, 0x7610, R17 ;  /* 0x00007610ff117816 */ /* 0x000fe20000000011 */
[----:B------:R-:W-:-:S05]  /*5fc0*/  IMAD.X R21, R228, 0x1, R0, P1 ;  /* 0x00000001e4157824 */ /* 0x000fca00008e0600 */
[----:B------:R0:W4:Y:S02]  /*5fd0*/  @!P0 LDG.E.U16 R17, [R18.64] ;  /* 0x0000000812118981 */ /* 0x000124000c1e1500 */
[----:B0-----:R-:W-:-:S06]  /*5fe0*/  PRMT R18, RZ, 0x7610, R18 ;  /* 0x00007610ff127816 */ /* 0x001fcc0000000012 */
[----:B------:R0:W4:Y:S01]  /*5ff0*/  @!P0 LDG.E.U16 R18, [R20.64] ;  /* 0x0000000814128981 */ /* 0x000122000c1e1500 */
[----:B------:R-:W-:-:S03]  /*6000*/  PRMT R19, RZ, 0x7610, R19 ;  /* 0x00007610ff137816 */ /* 0x000fc60000000013 */
[----:B------:R2:W-:Y:S01]  /*6010*/  STS.U16 [R6+0x2800], R24 ;  /* 0x0028001806007388 */ /* 0x0005e20000000400 */
[----:B0-----:R-:W-:-:S03]  /*6020*/  IADD3 R20, P1, R4, R2, RZ ;  /* 0x0000000204147210 */ /* 0x001fc60007f3e0ff */
[----:B------:R0:W-:Y:S04]  /*6030*/  STS.U16 [R6+0x2400], R25 ;  /* 0x0024001906007388 */ /* 0x0001e80000000400 */
[----:B------:R-:W-:Y:S04]  /*6040*/  STL [R1+0x12c], R228 ;  /* 0x00012ce401007387 */ /* 0x000fe80000100800 */
[----:B------:R-:W4:Y:S04]  /*6050*/  LDL R5, [R1+0x44] ;  /* 0x0000440001057983 */ /* 0x000f280000100800 */
[----:B------:R-:W4:Y:S04]  /*6060*/  LDL R4, [R1+0xb8] ;  /* 0x0000b80001047983 */ /* 0x000f280000100800 */
[----:B------:R-:W4:Y:S04]  /*6070*/  LDL R10, [R1+0x24] ;  /* 0x00002400010a7983 */ /* 0x000f280000100800 */
[----:B------:R-:W4:Y:S04]  /*6080*/  LDL R9, [R1+0x18] ;  /* 0x0000180001097983 */ /* 0x000f280000100800 */
[----:B------:R-:W4:Y:S01]  /*6090*/  LDL.LU R240, [R1+0x60] ;  /* 0x0000600001f07983 */ /* 0x000f220000300800 */
[----:B---3--:R-:W-:-:S05]  /*60a0*/  IMAD.X R21, R245, 0x1, R0, P1 ;  /* 0x00000001f5157824 */ /* 0x008fca00008e0600 */
[----:B------:R1:W3:Y:S01]  /*60b0*/  @!P0 LDG.E.U16 R19, [R20.64] ;  /* 0x0000000814138981 */ /* 0x0002e2000c1e1500 */
[----:B--2---:R-:W-:Y:S02]  /*60c0*/  IADD3 R24, P1, R231, R2, RZ ;  /* 0x00000002e7187210 */ /* 0x004fe40007f3e0ff */
[----:B-1----:R-:W-:-:S03]  /*60d0*/  PRMT R20, RZ, 0x7610, R20 ;  /* 0x00007610ff147816 */ /* 0x002fc60000000014 */
[----:B0-----:R-:W-:Y:S01]  /*60e0*/  IMAD.X R25, R222, 0x1, R0, P1 ;  /* 0x00000001de197824 */ /* 0x001fe200008e0600 */
[----:B------:R-:W-:Y:S04]  /*60f0*/  STL [R1+0x130], R245 ;  /* 0x000130f501007387 */ /* 0x000fe80000100800 */
[----:B------:R0:W2:Y:S04]  /*6100*/  @!P0 LDG.E.U16 R20, [R24.64] ;  /* 0x0000000818148981 */ /* 0x0000a8000c1e1500 */
[----:B------:R1:W-:Y:S01]  /*6110*/  STL [R1+0x134], R231 ;  /* 0x000134e701007387 */ /* 0x0003e20000100800 */
[----:B0-----:R-:W-:-:S03]  /*6120*/  IADD3 R24, P1, R218, R2, RZ ;  /* 0x00000002da187210 */ /* 0x001fc60007f3e0ff */
[----:B-1----:R-:W2:Y:S02]  /*6130*/  LDL.LU R231, [R1+0xcc] ;  /* 0x0000cc0001e77983 */ /* 0x002ea40000300800 */
[----:B------:R-:W-:Y:S02]  /*6140*/  IMAD.X R25, R217, 0x1, R0, P1 ;  /* 0x00000001d9197824 */ /* 0x000fe400008e0600 */
[----:B------:R0:W-:Y:S04]  /*6150*/  STL [R1+0x138], R222 ;  /* 0x000138de01007387 */ /* 0x0001e80000100800 */
[----:B0-----:R-:W2:Y:S04]  /*6160*/  LDL.LU R222, [R1+0x4c] ;  /* 0x00004c0001de7983 */ /* 0x001ea80000300800 */
[----:B------:R-:W-:Y:S04]  /*6170*/  STL [R1+0x13c], R218 ;  /* 0x00013cda01007387 */ /* 0x000fe80000100800 */
[----:B------:R0:W-:Y:S04]  /*6180*/  STL [R1+0x140], R217 ;  /* 0x000140d901007387 */ /* 0x0001e80000100800 */
[----:B0-----:R-:W2:Y:S01]  /*6190*/  LDL.LU R217, [R1+0xc8] ;  /* 0x0000c80001d97983 */ /* 0x001ea20000300800 */
[----:B------:R-:W-:-:S06]  /*61a0*/  PRMT R21, RZ, 0x7610, R21 ;  /* 0x00007610ff157816 */ /* 0x000fcc0000000015 */
[----:B------:R2:W3:Y:S01]  /*61b0*/  @!P0 LDG.E.U16 R21, [R24.64] ;  /* 0x0000000818158981 */ /* 0x0004e2000c1e1500 */
[----:B------:R-:W-:Y:S02]  /*61c0*/  LOP3.LUT R92, R6, 0x10, RZ, 0x3c, !PT ;  /* 0x00000010065c7812 */ /* 0x000fe400078e3cff */
[----:B--2---:R-:W-:Y:S01]  /*61d0*/  IADD3 R24, P1, R217, R2, RZ ;  /* 0x00000002d9187210 */ /* 0x004fe20007f3e0ff */
[----:B------:R0:W-:Y:S04]  /*61e0*/  STL [R1+0x148], R217 ;  /* 0x000148d901007387 */ /* 0x0001e80000100800 */
[----:B0-----:R-:W2:Y:S04]  /*61f0*/  LDL.LU R217, [R1+0x38] ;  /* 0x0000380001d97983 */ /* 0x001ea80000300800 */
[----:B------:R-:W3:Y:S01]  /*6200*/  LDL R8, [R1+0xa8] ;  /* 0x0000a80001087983 */ /* 0x000ee20000100800 */
[----:B----4-:R-:W-:-:S03]  /*6210*/  IMAD.X R25, R5, 0x1, R0, P1 ;  /* 0x0000000105197824 */ /* 0x010fc600008e0600 */
[----:B------:R-:W4:Y:S04]  /*6220*/  LDL R5, [R1+0x4] ;  /* 0x0000040001057983 */ /* 0x000f280000100800 */
[----:B------:R-:W-:Y:S04]  /*6230*/  STS.U16 [R6+0x2c00], R29 ;  /* 0x002c001d06007388 */ /* 0x000fe80000000400 */
[----:B------:R0:W-:Y:S04]  /*6240*/  STS.U16 [R92+0x2080], R22 ;  /* 0x002080165c007388 */ /* 0x0001e80000000400 */
[----:B------:R2:W-:Y:S01]  /*6250*/  STS.U16 [R92+0x2480], R28 ;  /* 0x0024801c5c007388 */ /* 0x0005e20000000400 */
[----:B0-----:R-:W-:-:S06]  /*6260*/  PRMT R22, RZ, 0x7610, R22 ;  /* 0x00007610ff167816 */ /* 0x001fcc0000000016 */
[----:B------:R0:W3:Y:S02]  /*6270*/  @!P0 LDG.E.U16 R22, [R24.64] ;  /* 0x0000000818168981 */ /* 0x0000e4000c1e1500 */
[----:B0-----:R-:W-:Y:S02]  /*6280*/  PRMT R24, RZ, 0x7610, R24 ;  /* 0x00007610ff187816 */ /* 0x001fe40000000018 */
[----:B------:R-:W-:Y:S01]  /*6290*/  STS.U16 [R92+0x2880], R31 ;  /* 0x0028801f5c007388 */ /* 0x000fe20000000400 */
[----:B------:R-:W-:-:S03]  /*62a0*/  PRMT R25, RZ, 0x7610, R25 ;  /* 0x00007610ff197816 */ /* 0x000fc60000000019 */
[----:B------:R0:W-:Y:S01]  /*62b0*/  STS.U16 [R92+0x2c80], R30 ;  /* 0x002c801e5c007388 */ /* 0x0001e20000000400 */
[----:B------:R-:W-:Y:S02]  /*62c0*/  LOP3.LUT R175, R6, 0x30, RZ, 0x3c, !PT ;  /* 0x0000003006af7812 */ /* 0x000fe400078e3cff */
[----:B--2---:R-:W-:-:S05]  /*62d0*/  IADD3 R28, P1, R217, R2, RZ ;  /* 0x00000002d91c7210 */ /* 0x004fca0007f3e0ff */
[----:B------:R-:W-:-:S05]  /*62e0*/  IMAD.X R29, R210, 0x1, R0, P1 ;  /* 0x00000001d21d7824 */ /* 0x000fca00008e0600 */
[----:B------:R1:W2:Y:S02]  /*62f0*/  @!P0 LDG.E.U16 R24, [R28.64] ;  /* 0x000000081c188981 */ /* 0x0002a4000c1e1500 */
[----:B-1----:R-:W-:-:S05]  /*6300*/  IADD3 R28, P1, R206, R2, RZ ;  /* 0x00000002ce1c7210 */ /* 0x002fca0007f3e0ff */
[----:B------:R-:W-:Y:S01]  /*6310*/  IMAD.X R29, R205, 0x1, R0, P1 ;  /* 0x00000001cd1d7824 */ /* 0x000fe200008e0600 */
[----:B0-----:R-:W-:-:S04]  /*6320*/  IADD3 R30, P1, R4, R2, RZ ;  /* 0x00000002041e7210 */ /* 0x001fc80007f3e0ff */
[----:B------:R0:W2:Y:S01]  /*6330*/  @!P0 LDG.E.U16 R25, [R28.64] ;  /* 0x000000081c198981 */ /* 0x0000a2000c1e1500 */
[----:B------:R-:W-:Y:S01]  /*6340*/  IMAD.X R31, R10, 0x1, R0, P1 ;  /* 0x000000010a1f7824 */ /* 0x000fe200008e0600 */
[----:B0-----:R-:W-:-:S06]  /*6350*/  PRMT R28, RZ, 0x7610, R28 ;  /* 0x00007610ff1c7816 */ /* 0x001fcc000000001c */
[----:B------:R0:W2:Y:S01]  /*6360*/  @!P0 LDG.E.U16 R28, [R30.64] ;  /* 0x000000081e1c8981 */ /* 0x0000a2000c1e1500 */
[----:B------:R-:W-:Y:S02]  /*6370*/  PRMT R29, RZ, 0x7610, R29 ;  /* 0x00007610ff1d7816 */ /* 0x000fe4000000001d */
[----:B0-----:R-:W-:Y:S02]  /*6380*/  IADD3 R30, P1, R9, R2, RZ ;  /* 0x00000002091e7210 */ /* 0x001fe40007f3e0ff */
[----:B------:R-:W-:-:S03]  /*6390*/  LOP3.LUT R4, R6, 0x20, RZ, 0x3c, !PT ;  /* 0x0000002006047812 */ /* 0x000fc600078e3cff */
[----:B------:R-:W-:Y:S02]  /*63a0*/  IMAD.X R31, R198, 0x1, R0, P1 ;  /* 0x00000001c61f7824 */ /* 0x000fe400008e0600 */
[----:B------:R-:W-:Y:S04]  /*63b0*/  STS.U16 [R4+0x2100], R172 ;  /* 0x002100ac04007388 */ /* 0x000fe80000000400 */
[----:B------:R0:W2:Y:S04]  /*63c0*/  @!P0 LDG.E.U16 R29, [R30.64] ;  /* 0x000000081e1d8981 */ /* 0x0000a8000c1e1500 */
[----:B------:R1:W-:Y:S01]  /*63d0*/  STS.U16 [R4+0x2500], R78 ;  /* 0x0025004e04007388 */ /* 0x0003e20000000400 */
[----:B0-----:R-:W-:-:S02]  /*63e0*/  IADD3 R30, P1, R194, R2, RZ ;  /* 0x00000002c21e7210 */ /* 0x001fc40007f3e0ff */
[----:B-1----:R-:W-:-:S03]  /*63f0*/  PRMT R78, RZ, 0x7610, R78 ;  /* 0x00007610ff4e7816 */ /* 0x002fc6000000004e */
[----:B------:R-:W-:Y:S01]  /*6400*/  IMAD.X R31, R193, 0x1, R0, P1 ;  /* 0x00000001c11f7824 */ /* 0x000fe200008e0600 */
[----:B------:R0:W-:Y:S04]  /*6410*/  STS.U16 [R4+0x2900], R79 ;  /* 0x0029004f04007388 */ /* 0x0001e80000000400 */
[----:B------:R3:W2:Y:S04]  /*6420*/  @!P0 LDG.E.U16 R78, [R30.64] ;  /* 0x000000081e4e8981 */ /* 0x0006a8000c1e1500 */
[----:B------:R-:W-:Y:S01]  /*6430*/  STL [R1+0x14c], R217 ;  /* 0x00014cd901007387 */ /* 0x000fe20000100800 */
[----:B0-----:R-:W-:-:S02]  /*6440*/  PRMT R79, RZ, 0x7610, R79 ;  /* 0x00007610ff4f7816 */ /* 0x001fc4000000004f */
[-C--:B---3--:R-:W-:Y:S01]  /*6450*/  IADD3 R30, P1, R8, R2.reuse, RZ ;  /* 0x00000002081e7210 */ /* 0x088fe20007f3e0ff */
[----:B------:R-:W-:Y:S04]  /*6460*/  STL [R1+0x150], R210 ;  /* 0x000150d201007387 */ /* 0x000fe80000100800 */
[----:B----4-:R-:W-:Y:S01]  /*6470*/  IMAD.X R31, R5, 0x1, R0, P1 ;  /* 0x00000001051f7824 */ /* 0x010fe200008e0600 */
[----:B------:R-:W-:Y:S04]  /*6480*/  STL [R1+0x154], R206 ;  /* 0x000154ce01007387 */ /* 0x000fe80000100800 */
[----:B------:R-:W-:Y:S04]  /*6490*/  STL [R1+0x158], R205 ;  /* 0x000158cd01007387 */ /* 0x000fe80000100800 */
[----:B------:R-:W-:Y:S04]  /*64a0*/  STL [R1+0x16c], R198 ;  /* 0x00016cc601007387 */ /* 0x000fe80000100800 */
[----:B------:R-:W-:Y:S04]  /*64b0*/  STL [R1+0x178], R194 ;  /* 0x000178c201007387 */ /* 0x000fe80000100800 */
[----:B------:R-:W-:Y:S04]  /*64c0*/  STL [R1+0x17c], R193 ;  /* 0x00017cc101007387 */ /* 0x000fe80000100800 */
[----:B------:R0:W3:Y:S04]  /*64d0*/  @!P0 LDG.E.U16 R79, [R30.64] ;  /* 0x000000081e4f8981 */ /* 0x0000e8000c1e1500 */
[----:B------:R1:W-:Y:S01]  /*64e0*/  STL [R1+0x144], R250 ;  /* 0x000144fa01007387 */ /* 0x0003e20000100800 */
[----:B0-----:R-:W-:-:S03]  /*64f0*/  IADD3 R30, P1, R250, R2, RZ ;  /* 0x00000002fa1e7210 */ /* 0x001fc60007f3e0ff */
[----:B-1----:R-:W4:Y:S02]  /*6500*/  LDL.LU R250, [R1+0x40] ;  /* 0x0000400001fa7983 */ /* 0x002f240000300800 */
[----:B------:R-:W-:Y:S02]  /*6510*/  IMAD.X R31, R237, 0x1, R0, P1 ;  /* 0x00000001ed1f7824 */ /* 0x000fe400008e0600 */
[----:B------:R-:W-:Y:S04]  /*6520*/  STL [R1+0x15c], R237 ;  /* 0x00015ced01007387 */ /* 0x000fe80000100800 */
[----:B------:R0:W-:Y:S04]  /*6530*/  STS.U16 [R4+0x2d00], R81 ;  /* 0x002d005104007388 */ /* 0x0001e80000000400 */
[----:B------:R1:W-:Y:S04]  /*6540*/  STL [R1+0x160], R247 ;  /* 0x000160f701007387 */ /* 0x0003e80000100800 */
[----:B------:R-:W-:Y:S01]  /*6550*/  STL [R1+0x164], R235 ;  /* 0x000164eb01007387 */ /* 0x000fe20000100800 */
[----:B0-----:R-:W-:-:S03]  /*6560*/  PRMT R81, RZ, 0x7610, R81 ;  /* 0x00007610ff517816 */ /* 0x001fc60000000051 */
[----:B------:R-:W-:Y:S04]  /*6570*/  STL [R1+0x168], R7 ;  /* 0x0001680701007387 */ /* 0x000fe80000100800 */
[----:B------:R-:W-:Y:S04]  /*6580*/  STL [R1+0x170], R251 ;  /* 0x000170fb01007387 */ /* 0x000fe80000100800 */
[----:B------:R-:W-:Y:S04]  /*6590*/  STL [R1+0x174], R248 ;  /* 0x000174f801007387 */ /* 0x000fe80000100800 */
[----:B------:R-:W-:Y:S04]  /*65a0*/  STL [R1+0x180], R242 ;  /* 0x000180f201007387 */ /* 0x000fe80000100800 */
[----:B------:R-:W-:Y:S04]  /*65b0*/  STL [R1+0x184], R239 ;  /* 0x000184ef01007387 */ /* 0x000fe80000100800 */
[----:B------:R0:W2:Y:S04]  /*65c0*/  @!P0 LDG.E.U16 R81, [R30.64] ;  /* 0x000000081e518981 */ /* 0x0000a8000c1e1500 */
[----:B------:R-:W2:Y:S04]  /*65d0*/  LDL.LU R193, [R1+0xc] ;  /* 0x00000c0001c17983 */ /* 0x000ea80000300800 */
[----:B------:R-:W2:Y:S01]  /*65e0*/  LDL.LU R194, [R1+0xac] ;  /* 0x0000ac0001c27983 */ /* 0x000ea20000300800 */
[----:B0-----:R-:W-:-:S03]  /*65f0*/  IADD3 R30, P1, R247, R2, RZ ;  /* 0x00000002f71e7210 */ /* 0x001fc60007f3e0ff */
[----:B-1----:R-:W2:Y:S04]  /*6600*/  LDL.LU R247, [R1+0x20] ;  /* 0x0000200001f77983 */ /* 0x002ea80000300800 */
[----:B------:R-:W2:Y:S04]  /*6610*/  LDL.LU R205, [R1+0x2c] ;  /* 0x00002c0001cd7983 */ /* 0x000ea80000300800 */
[----:B------:R-:W2:Y:S01]  /*6620*/  LDL.LU R206, [R1+0xbc] ;  /* 0x0000bc0001ce7983 */ /* 0x000ea20000300800 */
[----:B------:R-:W-:-:S03]  /*6630*/  IMAD.X R31, R235, 0x1, R0, P1 ;  /* 0x00000001eb1f7824 */ /* 0x000fc600008e0600 */
[----:B------:R0:W-:Y:S04]  /*6640*/  STS.U16 [R175+0x2180], R84 ;  /* 0x00218054af007388 */ /* 0x0001e80000000400 */
[----:B------:R-:W2:Y:S01]  /*6650*/  LDL.LU R174, [R1+0xf0] ;  /* 0x0000f00001ae7983 */ /* 0x000ea20000300800 */
[----:B0-----:R-:W-:-:S03]  /*6660*/  PRMT R84, RZ, 0x7610, R84 ;  /* 0x00007610ff547816 */ /* 0x001fc60000000054 */
[----:B------:R0:W-:Y:S04]  /*6670*/  STS.U16 [R175+0x2580], R86 ;  /* 0x00258056af007388 */ /* 0x0001e80000000400 */
[----:B------:R-:W2:Y:S04]  /*6680*/  LDL.LU R173, [R1+0x94] ;  /* 0x0000940001ad7983 */ /* 0x000ea80000300800 */
[----:B------:R1:W2:Y:S01]  /*6690*/  @!P0 LDG.E.U16 R84, [R30.64] ;  /* 0x000000081e548981 */ /* 0x0002a2000c1e1500 */
[----:B0-----:R-:W-:-:S03]  /*66a0*/  PRMT R86, RZ, 0x7610, R86 ;  /* 0x00007610ff567816 */ /* 0x001fc60000000056 */
[----:B------:R0:W-:Y:S04]  /*66b0*/  STS.U16 [R175+0x2980], R88 ;  /* 0x00298058af007388 */ /* 0x0001e80000000400 */
[----:B------:R-:W2:Y:S01]  /*66c0*/  LDL.LU R93, [R1+0x88] ;  /* 0x00008800015d7983 */ /* 0x000ea20000300800 */
[----:B-1----:R-:W-:-:S05]  /*66d0*/  IADD3 R30, P1, R7, R2, RZ ;  /* 0x00000002071e7210 */ /* 0x002fca0007f3e0ff */
[----:B------:R-:W-:-:S05]  /*66e0*/  IMAD.X R31, R251, 0x1, R0, P1 ;  /* 0x00000001fb1f7824 */ /* 0x000fca00008e0600 */
[----:B------:R1:W2:Y:S01]  /*66f0*/  @!P0 LDG.E.U16 R86, [R30.64] ;  /* 0x000000081e568981 */ /* 0x0002a2000c1e1500 */
[----:B0-----:R-:W-:Y:S02]  /*6700*/  PRMT R88, RZ, 0x7610, R88 ;  /* 0x00007610ff587816 */ /* 0x001fe40000000058 */
[----:B-1----:R-:W-:-:S05]  /*6710*/  IADD3 R30, P1, R248, R2, RZ ;  /* 0x00000002f81e7210 */ /* 0x002fca0007f3e0ff */
[----:B------:R-:W-:-:S05]  /*6720*/  IMAD.X R31, R242, 0x1, R0, P1 ;  /* 0x00000001f21f7824 */ /* 0x000fca00008e0600 */
[----:B------:R0:W2:Y:S02]  /*6730*/  @!P0 LDG.E.U16 R88, [R30.64] ;  /* 0x000000081e588981 */ /* 0x0000a4000c1e1500 */
[----:B0-----:R-:W-:Y:S02]  /*6740*/  IADD3 R30, P1, R239, R2, RZ ;  /* 0x00000002ef1e7210 */ /* 0x001fe40007f3e0ff */
[----:B------:R-:W2:Y:S01]  /*6750*/  LDL.LU R239, [R1] ;  /* 0x0000000001ef7983 */ /* 0x000ea20000300800 */
[----:B------:R-:W-:-:S03]  /*6760*/  LOP3.LUT R4, R6, 0x40, RZ, 0x3c, !PT ;  /* 0x0000004006047812 */ /* 0x000fc600078e3cff */
[----:B------:R-:W-:Y:S04]  /*6770*/  STS.U16 [R175+0x2d80], R89 ;  /* 0x002d8059af007388 */ /* 0x000fe80000000400 */
[----:B------:R-:W-:Y:S04]  /*6780*/  STS.U16 [R4+0x2200], R168 ;  /* 0x002200a804007388 */ /* 0x000fe80000000400 */
[----:B------:R-:W-:Y:S04]  /*6790*/  STS.U16 [R4+0x2600], R169 ;  /* 0x002600a904007388 */ /* 0x000fe80000000400 */
[----:B------:R-:W-:Y:S04]  /*67a0*/  STS.U16 [R4+0x2a00], R171 ;  /* 0x002a00ab04007388 */ /* 0x000fe80000000400 */
[----:B------:R0:W-:Y:S04]  /*67b0*/  STS.U16 [R4+0x2e00], R170 ;  /* 0x002e00aa04007388 */ /* 0x0001e80000000400 */
[----:B------:R-:W3:Y:S04]  /*67c0*/  LDL.LU R5, [R1+0xe0] ;  /* 0x0000e00001057983 */ /* 0x000ee80000300800 */
[----:B------:R-:W3:Y:S01]  /*67d0*/  LDL.LU R98, [R1+0x9c] ;  /* 0x00009c0001627983 */ /* 0x000ee20000300800 */
[----:B0-----:R-:W-:-:S03]  /*67e0*/  LOP3.LUT R4, R6, 0x50, RZ, 0x3c, !PT ;  /* 0x0000005006047812 */ /* 0x001fc600078e3cff */
[----:B------:R-:W3:Y:S04]  /*67f0*/  LDL.LU R99, [R1+0xf4] ;  /* 0x0000f40001637983 */ /* 0x000ee80000300800 */
        /* <DEDUP_REMOVED lines=8> */
[----:B------:R-:W3:Y:S04]  /*6880*/  LDL.LU R176, [R1+0xc4] ;  /* 0x0000c40001b07983 */ /* 0x000ee80000300800 */
[----:B------:R-:W3:Y:S04]  /*6890*/  LDL.LU R94, [R1+0x90] ;  /* 0x00009000015e7983 */ /* 0x000ee80000300800 */
[----:B------:R-:W3:Y:S04]  /*68a0*/  LDL.LU R95, [R1+0x7c] ;  /* 0x00007c00015f7983 */ /* 0x000ee80000300800 */
[----:B------:R-:W-:Y:S04]  /*68b0*/  STS.U16 [R4+0x2300], R83 ;  /* 0x0023005304007388 */ /* 0x000fe80000000400 */
[----:B------:R-:W3:Y:S04]  /*68c0*/  LDL.LU R8, [R1+0x50] ;  /* 0x0000500001087983 */ /* 0x000ee80000300800 */
[----:B------:R-:W-:Y:S04]  /*68d0*/  STS.U16 [R4+0x2700], R82 ;  /* 0x0027005204007388 */ /* 0x000fe80000000400 */
[----:B------:R-:W3:Y:S04]  /*68e0*/  LDL.LU R9, [R1+0x74] ;  /* 0x0000740001097983 */ /* 0x000ee80000300800 */
[----:B------:R-:W-:Y:S04]  /*68f0*/  STS.U16 [R4+0x2b00], R80 ;  /* 0x002b005004007388 */ /* 0x000fe80000000400 */
[----:B------:R0:W-:Y:S04]  /*6900*/  STS.U16 [R4+0x2f00], R77 ;  /* 0x002f004d04007388 */ /* 0x0001e80000000400 */
[----:B------:R-:W3:Y:S04]  /*6910*/  LDL.LU R10, [R1+0x5c] ;  /* 0x00005c00010a7983 */ /* 0x000ee80000300800 */
[----:B------:R-:W3:Y:S01]  /*6920*/  LDL.LU R11, [R1+0x70] ;  /* 0x00007000010b7983 */ /* 0x000ee20000300800 */
[----:B0-----:R-:W-:-:S05]  /*6930*/  LOP3.LUT R4, R6, 0x70, RZ, 0x3c, !PT ;  /* 0x0000007006047812 */ /* 0x001fca00078e3cff */
[----:B------:R-:W-:Y:S04]  /*6940*/  STS.U16 [R4+0x2380], R76 ;  /* 0x0023804c04007388 */ /* 0x000fe80000000400 */
[----:B------:R-:W-:Y:S04]  /*6950*/  STS.U16 [R4+0x2780], R27 ;  /* 0x0027801b04007388 */ /* 0x000fe80000000400 */
[----:B------:R-:W-:Y:S04]  /*6960*/  STS.U16 [R4+0x2b80], R26 ;  /* 0x002b801a04007388 */ /* 0x000fe80000000400 */
[----:B------:R0:W-:Y:S04]  /*6970*/  STS.U16 [R4+0x2f80], R23 ;  /* 0x002f801704007388 */ /* 0x0001e80000000400 */
[----:B0-----:R-:W3:Y:S04]  /*6980*/  LDL.LU R4, [R1+0xd4] ;  /* 0x0000d40001047983 */ /* 0x001ee80000300800 */
[----:B------:R-:W3:Y:S04]  /*6990*/  LDL.LU R242, [R1+0x8] ;  /* 0x0000080001f27983 */ /* 0x000ee80000300800 */
        /* <DEDUP_REMOVED lines=10> */
[----:B------:R-:W3:Y:S01]  /*6a40*/  LDL.LU R228, [R1+0xd0] ;  /* 0x0000d00001e47983 */ /* 0x000ee20000300800 */
[----:B------:R-:W-:Y:S01]  /*6a50*/  PRMT R89, RZ, 0x7610, R89 ;  /* 0x00007610ff597816 */ /* 0x000fe20000000059 */
[----:B------:R-:W-:-:S05]  /*6a60*/  IMAD.X R31, R229, 0x1, R0, P1 ;  /* 0x00000001e51f7824 */ /* 0x000fca00008e0600 */
[----:B------:R0:W3:Y:S01]  /*6a70*/  @!P0 LDG.E.U16 R89, [R30.64] ;  /* 0x000000081e598981 */ /* 0x0000e2000c1e1500 */
[----:B------:R-:W-:Y:S02]  /*6a80*/  PRMT R168, RZ, 0x7610, R168 ;  /* 0x00007610ffa87816 */ /* 0x000fe400000000a8 */
[----:B0-----:R-:W-:-:S05]  /*6a90*/  IADD3 R30, P1, R234, R2, RZ ;  /* 0x00000002ea1e7210 */ /* 0x001fca0007f3e0ff */
        /* <DEDUP_REMOVED lines=15> */
[----:B----4-:R-:W-:-:S05]  /*6b90*/  IADD3 R30, P1, R250, R2, RZ ;  /* 0x00000002fa1e7210 */ /* 0x010fca0007f3e0ff */
[----:B------:R-:W-:-:S05]  /*6ba0*/  IMAD.X R31, R213, 0x1, R0, P1 ;  /* 0x00000001d51f7824 */ /* 0x000fca00008e0600 */
[----:B------:R0:W4:Y:S01]  /*6bb0*/  @!P0 LDG.E.U16 R91, [R30.64] ;  /* 0x000000081e5b8981 */ /* 0x000122000c1e1500 */
[----:B------:R-:W-:Y:S02]  /*6bc0*/  PRMT R90, RZ, 0x7610, R90 ;  /* 0x00007610ff5a7816 */ /* 0x000fe4000000005a */
[----:B0-----:R-:W-:-:S05]  /*6bd0*/  IADD3 R30, P1, R209, R2, RZ ;  /* 0x00000002d11e7210 */ /* 0x001fca0007f3e0ff */
[----:B------:R-:W-:-:S05]  /*6be0*/  IMAD.X R31, R208, 0x1, R0, P1 ;  /* 0x00000001d01f7824 */ /* 0x000fca00008e0600 */
[----:B------:R2:W4:Y:S01]  /*6bf0*/  @!P0 LDG.E.U16 R90, [R30.64] ;  /* 0x000000081e5a8981 */ /* 0x000522000c1e1500 */
[----:B------:R-:W-:Y:S02]  /*6c00*/  PRMT R87, RZ, 0x7610, R87 ;  /* 0x00007610ff577816 */ /* 0x000fe40000000057 */
[----:B--2---:R-:W-:-:S05]  /*6c10*/  IADD3 R30, P1, R206, R2, RZ ;  /* 0x00000002ce1e7210 */ /* 0x004fca0007f3e0ff */
[----:B------:R-:W-:-:S05]  /*6c20*/  IMAD.X R31, R205, 0x1, R0, P1 ;  /* 0x00000001cd1f7824 */ /* 0x000fca00008e0600 */
[----:B------:R0:W2:Y:S01]  /*6c30*/  @!P0 LDG.E.U16 R87, [R30.64] ;  /* 0x000000081e578981 */ /* 0x0000a2000c1e1500 */
[----:B------:R-:W-:Y:S02]  /*6c40*/  PRMT R85, RZ, 0x7610, R85 ;  /* 0x00007610ff557816 */ /* 0x000fe40000000055 */
[----:B0-----:R-:W-:-:S05]  /*6c50*/  IADD3 R30, P1, R247, R2, RZ ;  /* 0x00000002f71e7210 */ /* 0x001fca0007f3e0ff */
[----:B------:R-:W-:-:S05]  /*6c60*/  IMAD.X R31, R201, 0x1, R0, P1 ;  /* 0x00000001c91f7824 */ /* 0x000fca00008e0600 */
[----:B------:R0:W2:Y:S01]  /*6c70*/  @!P0 LDG.E.U16 R85, [R30.64] ;  /* 0x000000081e558981 */ /* 0x0000a2000c1e1500 */
[----:B------:R-:W-:Y:S02]  /*6c80*/  PRMT R83, RZ, 0x7610, R83 ;  /* 0x00007610ff537816 */ /* 0x000fe40000000053 */
[----:B0-----:R-:W-:-:S05]  /*6c90*/  IADD3 R30, P1, R197, R2, RZ ;  /* 0x00000002c51e7210 */ /* 0x001fca0007f3e0ff */
[----:B------:R-:W-:Y:S01]  /*6ca0*/  IMAD.X R31, R196, 0x1, R0, P1 ;  /* 0x00000001c41f7824 */ /* 0x000fe200008e0600 */
[----:B------:R-:W-:Y:S04]  /*6cb0*/  STS.U16 [R6], R13 ;  /* 0x0000000d06007388 */ /* 0x000fe80000000400 */
[----:B------:R0:W2:Y:S04]  /*6cc0*/  @!P0 LDG.E.U16 R83, [R30.64] ;  /* 0x000000081e538981 */ /* 0x0000a8000c1e1500 */
[----:B------:R-:W-:Y:S04]  /*6cd0*/  STS.U16 [R6+0x200], R14 ;  /* 0x0002000e06007388 */ /* 0x000fe80000000400 */
[----:B------:R-:W-:Y:S01]  /*6ce0*/  STS.U16 [R6+0x400], R15 ;  /* 0x0004000f06007388 */ /* 0x000fe20000000400 */
[----:B0-----:R-:W-:-:S03]  /*6cf0*/  IADD3 R30, P1, R194, R2, RZ ;  /* 0x00000002c21e7210 */ /* 0x001fc60007f3e0ff */
[----:B------:R-:W-:Y:S04]  /*6d00*/  STS.U16 [R6+0x600], R16 ;  /* 0x0006001006007388 */ /* 0x000fe80000000400 */
        /* <DEDUP_REMOVED lines=11> */
[----:B---3--:R0:W-:Y:S01]  /*6dc0*/  STS.U16 [R6+0x1e00], R79 ;  /* 0x001e004f06007388 */ /* 0x0081e20000000400 */
[----:B------:R-:W-:Y:S01]  /*6dd0*/  PRMT R82, RZ, 0x7610, R82 ;  /* 0x00007610ff527816 */ /* 0x000fe20000000052 */
[----:B------:R-:W-:-:S05]  /*6de0*/  IMAD.X R31, R193, 0x1, R0, P1 ;  /* 0x00000001c11f7824 */ /* 0x000fca00008e0600 */
[----:B------:R1:W3:Y:S04]  /*6df0*/  @!P0 LDG.E.U16 R82, [R30.64] ;  /* 0x000000081e528981 */ /* 0x0002e8000c1e1500 */
[----:B0-----:R-:W2:Y:S01]  /*6e00*/  LDL.LU R6, [R1+0x30] ;  /* 0x0000300001067983 */ /* 0x001ea20000300800 */
[----:B------:R-:W-:Y:S02]  /*6e10*/  PRMT R80, RZ, 0x7610, R80 ;  /* 0x00007610ff507816 */ /* 0x000fe40000000050 */
[----:B-1----:R-:W-:-:S05]  /*6e20*/  IADD3 R30, P1, R239, R2, RZ ;  /* 0x00000002ef1e7210 */ /* 0x002fca0007f3e0ff */
        /* <DEDUP_REMOVED lines=13> */
[----:B------:R-:W-:-:S04]  /*6f00*/  IADD3 R26, P1, R241, R2, RZ ;  /* 0x00000002f11a7210 */ /* 0x000fc80007f3e0ff */
[----:B------:R0:W2:Y:S01]  /*6f10*/  @!P0 LDG.E.U16 R172, [R30.64] ;  /* 0x000000081eac8981 */ /* 0x0000a2000c1e1500 */
[----:B------:R-:W-:Y:S01]  /*6f20*/  IMAD.X R27, R232, 0x1, R0, P1 ;  /* 0x00000001e81b7824 */ /* 0x000fe200008e0600 */
[----:B0-----:R-:W-:-:S06]  /*6f30*/  PRMT R30, RZ, 0x7610, R30 ;  /* 0x00007610ff1e7816 */ /* 0x001fcc000000001e */
        /* <DEDUP_REMOVED lines=71> */
[----:B------:R-:W-:Y:S01]  /*73b0*/  IMAD.X R15, R226, 0x1, R0, P1 ;  /* 0x00000001e20f7824 */ /* 0x000fe200008e0600 */
[----:B------:R0:W-:Y:S04]  /*73c0*/  STS.U16 [R92+0x80], R81 ;  /* 0x000080515c007388 */ /* 0x0001e80000000400 */
[----:B------:R1:W3:Y:S01]  /*73d0*/  @!P0 LDG.E.U16 R79, [R14.64] ;  /* 0x000000080e4f8981 */ /* 0x0002e2000c1e1500 */
[----:B0-----:R-:W-:Y:S02]  /*73e0*/  PRMT R81, RZ, 0x7610, R81 ;  /* 0x00007610ff517816 */ /* 0x001fe40000000051 */
[----:B-1----:R-:W-:-:S05]  /*73f0*/  IADD3 R14, P1, R4, R2, RZ ;  /* 0x00000002040e7210 */ /* 0x002fca0007f3e0ff */
        /* <DEDUP_REMOVED lines=19> */
[----:B--2---:R-:W-:-:S05]  /*7530*/  IADD3 R14, P1, R6, R2, RZ ;  /* 0x00000002060e7210 */ /* 0x004fca0007f3e0ff */
[----:B------:R-:W-:Y:S01]  /*7540*/  IMAD.X R15, R207, 0x1, R0, P1 ;  /* 0x00000001cf0f7824 */ /* 0x000fe200008e0600 */
[----:B------:R0:W-:Y:S04]  /*7550*/  STS.U16 [R92+0xa80], R168 ;  /* 0x000a80a85c007388 */ /* 0x0001e80000000400 */
[----:B------:R1:W2:Y:S01]  /*7560*/  @!P0 LDG.E.U16 R89, [R14.64] ;  /* 0x000000080e598981 */ /* 0x0002a2000c1e1500 */
[----:B0-----:R-:W-:Y:S02]  /*7570*/  PRMT R168, RZ, 0x7610, R168 ;  /* 0x00007610ffa87816 */ /* 0x001fe400000000a8 */
[----:B-1----:R-:W-:-:S05]  /*7580*/  IADD3 R14, P1, R203, R2, RZ ;  /* 0x00000002cb0e7210 */ /* 0x002fca0007f3e0ff */
[----:B------:R-:W-:Y:S01]  /*7590*/  IMAD.X R15, R202, 0x1, R0, P1 ;  /* 0x00000001ca0f7824 */ /* 0x000fe200008e0600 */
[----:B------:R0:W-:Y:S04]  /*75a0*/  STS.U16 [R92+0xc80], R169 ;  /* 0x000c80a95c007388 */ /* 0x0001e80000000400 */
[----:B------:R1:W2:Y:S04]  /*75b0*/  @!P0 LDG.E.U16 R168, [R14.64] ;  /* 0x000000080ea88981 */ /* 0x0002a8000c1e1500 */
[----:B------:R4:W-:Y:S01]  /*75c0*/  STS.U16 [R92+0xe80], R171 ;  /* 0x000e80ab5c007388 */ /* 0x0009e20000000400 */
[----:B0-----:R-:W-:Y:S01]  /*75d0*/  PRMT R169, RZ, 0x7610, R169 ;  /* 0x00007610ffa97816 */ /* 0x001fe200000000a9 */
[----:B-1----:R-:W-:Y:S01]  /*75e0*/  IMAD.MOV.U32 R15, RZ, RZ, R98 ;  /* 0x000000ffff0f7224 */ /* 0x002fe200078e0062 */
[----:B------:R-:W-:Y:S01]  /*75f0*/  IADD3 R14, P1, R235, R2, RZ ;  /* 0x00000002eb0e7210 */ /* 0x000fe20007f3e0ff */
[----:B------:R0:W-:Y:S02]  /*7600*/  STS.U16 [R92+0x1080], R170 ;  /* 0x001080aa5c007388 */ /* 0x0001e40000000400 */
[----:B----4-:R-:W-:-:S02]  /*7610*/  IMAD.MOV.U32 R171, RZ, RZ, R15 ;  /* 0x000000ffffab7224 */ /* 0x010fc400078e000f */
[----:B------:R-:W-:Y:S01]  /*7620*/  IMAD.X R15, R7, 0x1, R0, P1 ;  /* 0x00000001070f7824 */ /* 0x000fe200008e0600 */
[----:B------:R-:W4:Y:S04]  /*7630*/  LDL.LU R98, [R1+0x1b4] ;  /* 0x0001b40001627983 */ /* 0x000f280000300800 */
[----:B------:R1:W4:Y:S01]  /*7640*/  @!P0 LDG.E.U16 R169, [R14.64] ;  /* 0x000000080ea98981 */ /* 0x000322000c1e1500 */
[----:B0-----:R-:W-:Y:S02]  /*7650*/  PRMT R170, RZ, 0x7610, R170 ;  /* 0x00007610ffaa7816 */ /* 0x001fe400000000aa */
[----:B-1----:R-:W-:-:S05]  /*7660*/  IADD3 R14, P1, R248, R2, RZ ;  /* 0x00000002f80e7210 */ /* 0x002fca0007f3e0ff */
[----:B------:R-:W-:Y:S01]  /*7670*/  IMAD.X R15, R195, 0x1, R0, P1 ;  /* 0x00000001c30f7824 */ /* 0x000fe200008e0600 */
[----:B------:R0:W-:Y:S04]  /*7680*/  STS.U16 [R92+0x1280], R91 ;  /* 0x0012805b5c007388 */ /* 0x0001e80000000400 */
[----:B------:R1:W4:Y:S01]  /*7690*/  @!P0 LDG.E.U16 R170, [R14.64] ;  /* 0x000000080eaa8981 */ /* 0x000322000c1e1500 */
[----:B0-----:R-:W-:Y:S02]  /*76a0*/  PRMT R91, RZ, 0x7610, R91 ;  /* 0x00007610ff5b7816 */ /* 0x001fe4000000005b */
[----:B-1----:R-:W-:-:S05]  /*76b0*/  IADD3 R14, P1, R191, R2, RZ ;  /* 0x00000002bf0e7210 */ /* 0x002fca0007f3e0ff */
[----:B------:R-:W-:-:S05]  /*76c0*/  IMAD.X R15, R190, 0x1, R0, P1 ;  /* 0x00000001be0f7824 */ /* 0x000fca00008e0600 */
[----:B------:R0:W4:Y:S04]  /*76d0*/  @!P0 LDG.E.U16 R91, [R14.64] ;  /* 0x000000080e5b8981 */ /* 0x000128000c1e1500 */
[----:B0-----:R-:W0:Y:S04]  /*76e0*/  S2R R14, SR_TID.X ;  /* 0x00000000000e7919 */ /* 0x001e280000002100 */
[----:B------:R1:W-:Y:S01]  /*76f0*/  STS.U16 [R92+0x1480], R90 ;  /* 0x0014805a5c007388 */ /* 0x0003e20000000400 */
[----:B0-----:R-:W-:-:S05]  /*7700*/  LOP3.LUT R14, R14, 0x3f, RZ, 0xc0, !PT ;  /* 0x0000003f0e0e7812 */ /* 0x001fca00078ec0ff */
[C---:B-1----:R-:W-:Y:S02]  /*7710*/  IMAD.SHL.U32 R90, R14.reuse, 0x2, RZ ;  /* 0x000000020e5a7824 */ /* 0x042fe400078e00ff */
[----:B------:R-:W-:-:S03]  /*7720*/  IMAD.SHL.U32 R14, R14, 0x2, RZ ;  /* 0x000000020e0e7824 */ /* 0x000fc600078e00ff */
[----:B------:R-:W-:Y:S02]  /*7730*/  LOP3.LUT R90, R90, 0x10, RZ, 0x3c, !PT ;  /* 0x000000105a5a7812 */ /* 0x000fe400078e3cff */
[----:B------:R-:W-:-:S03]  /*7740*/  LOP3.LUT R14, R14, 0x20, RZ, 0x3c, !PT ;  /* 0x000000200e0e7812 */ /* 0x000fc600078e3cff */
[----:B------:R-:W-:Y:S04]  /*7750*/  STS.U16 [R90+0x1680], R87 ;  /* 0x001680575a007388 */ /* 0x000fe80000000400 */
[----:B------:R-:W-:Y:S04]  /*7760*/  STS.U16 [R90+0x1880], R85 ;  /* 0x001880555a007388 */ /* 0x000fe80000000400 */
[----:B------:R-:W-:Y:S04]  /*7770*/  STS.U16 [R90+0x1a80], R83 ;  /* 0x001a80535a007388 */ /* 0x000fe80000000400 */
[----:B---3--:R-:W-:Y:S04]  /*7780*/  STS.U16 [R90+0x1c80], R82 ;  /* 0x001c80525a007388 */ /* 0x008fe80000000400 */
[----:B------:R0:W-:Y:S04]  /*7790*/  STS.U16 [R90+0x1e80], R80 ;  /* 0x001e80505a007388 */ /* 0x0001e80000000400 */
        /* <DEDUP_REMOVED lines=27> */
[----:B--2---:R-:W-:Y:S04]  /*7950*/  STS.U16 [R175+0x1580], R89 ;  /* 0x00158059af007388 */ /* 0x004fe80000000400 */
[----:B------:R-:W-:Y:S04]  /*7960*/  STS.U16 [R175+0x1780], R168 ;  /* 0x001780a8af007388 */ /* 0x000fe80000000400 */
[----:B----4-:R-:W-:Y:S04]  /*7970*/  STS.U16 [R175+0x1980], R169 ;  /* 0x001980a9af007388 */ /* 0x010fe80000000400 */
[----:B------:R-:W-:Y:S01]  /*7980*/  STS.U16 [R175+0x1b80], R170 ;  /* 0x001b80aaaf007388 */ /* 0x000fe20000000400 */
[----:B0-----:R-:W-:-:S03]  /*7990*/  IMAD.MOV.U32 R90, RZ, RZ, R174 ;  /* 0x000000ffff5a7224 */ /* 0x001fc600078e00ae */
[----:B------:R-:W-:Y:S04]  /*79a0*/  STS.U16 [R175+0x1d80], R91 ;  /* 0x001d805baf007388 */ /* 0x000fe80000000400 */
[----:B------:R-:W-:Y:S01]  /*79b0*/  BAR.SYNC.DEFER_BLOCKING 0x0 ;  /* 0x0000000000007b1d */ /* 0x000fe20000010000 */
[----:B------:R-:W-:Y:S01]  /*79c0*/  IMAD.MOV.U32 R87, RZ, RZ, R173 ;  /* 0x000000ffff577224 */ /* 0x000fe200078e00ad */
[C---:B------:R-:W-:Y:S01]  /*79d0*/  LOP3.LUT R174, R186.reuse, 0x20, RZ, 0x3c, !PT ;  /* 0x00000020baae7812 */ /* 0x040fe200078e3cff */
[----:B------:R-:W-:Y:S01]  /*79e0*/  IMAD.MOV.U32 R15, RZ, RZ, R99 ;  /* 0x000000ffff0f7224 */ /* 0x000fe200078e0063 */
[C---:B------:R-:W-:Y:S02]  /*79f0*/  LOP3.LUT R173, R186.reuse, 0x40, RZ, 0x3c, !PT ;  /* 0x00000040baad7812 */ /* 0x040fe400078e3cff */
[----:B-1----:R-:W-:Y:S01]  /*7a00*/  LOP3.LUT R16, R186, 0x60, RZ, 0x3c, !PT ;  /* 0x00000060ba107812 */ /* 0x002fe200078e3cff */
[----:B------:R-:W-:Y:S01]  /*7a10*/  IMAD.MOV.U32 R82, RZ, RZ, R179 ;  /* 0x000000ffff527224 */ /* 0x000fe200078e00b3 */
[----:B------:R-:W2:Y:S01]  /*7a20*/  LDL.LU R99, [R1+0x1b0] ;  /* 0x0001b00001637983 */ /* 0x000ea20000300800 */
[----:B------:R-:W-:-:S02]  /*7a30*/  IMAD.MOV.U32 R80, RZ, RZ, R178 ;  /* 0x000000ffff507224 */ /* 0x000fc400078e00b2 */
[----:B------:R-:W-:Y:S01]  /*7a40*/  IMAD.MOV.U32 R77, RZ, RZ, R177 ;  /* 0x000000ffff4d7224 */ /* 0x000fe200078e00b1 */
[----:B------:R-:W3:Y:S01]  /*7a50*/  LDL.LU R92, [R1+0x1ac] ;  /* 0x0001ac00015c7983 */ /* 0x000ee20000300800 */
[----:B------:R-:W-:Y:S02]  /*7a60*/  IMAD.MOV.U32 R76, RZ, RZ, R176 ;  /* 0x000000ffff4c7224 */ /* 0x000fe400078e00b0 */
[----:B------:R-:W-:Y:S02]  /*7a70*/  IMAD.MOV.U32 R85, RZ, RZ, R15 ;  /* 0x000000ffff557224 */ /* 0x000fe400078e000f */
[----:B------:R-:W-:Y:S01]  /*7a80*/  IMAD.MOV.U32 R83, RZ, RZ, R171 ;  /* 0x000000ffff537224 */ /* 0x000fe200078e00ab */
[----:B------:R-:W-:Y:S04]  /*7a90*/  LDSM.16.MT88.4 R176, [R174+0x2000] ;  /* 0x00200000aeb0783b */ /* 0x000fe80000004200 */
[----:B------:R-:W-:Y:S04]  /*7aa0*/  LDSM.16.MT88.4 R168, [R186+0x2000] ;  /* 0x00200000baa8783b */ /* 0x000fe80000004200 */
[----:B------:R-:W0:Y:S04]  /*7ab0*/  LDSM.16.M88.4 R12, [R184] ;  /* 0x00000000b80c783b */ /* 0x000e280000000200 */
[----:B------:R-:W1:Y:S04]  /*7ac0*/  LDSM.16.MT88.4 R172, [R173+0x2000] ;  /* 0x00200000adac783b */ /* 0x000e680000004200 */
[----:B------:R-:W4:Y:S04]  /*7ad0*/  LDSM.16.MT88.4 R16, [R16+0x2000] ;  /* 0x002000001010783b */ /* 0x000f280000004200 */
[----:B------:R-:W1:Y:S04]  /*7ae0*/  LDSM.16.M88.4 R20, [R184+0x400] ;  /* 0x00040000b814783b */ /* 0x000e680000000200 */
[----:B------:R-:W1:Y:S04]  /*7af0*/  LDSM.16.M88.4 R24, [R184+0x800] ;  /* 0x00080000b818783b */ /* 0x000e680000000200 */
[----:B------:R-:W4:Y:S01]  /*7b00*/  LDSM.16.M88.4 R28, [R184+0xc00] ;  /* 0x000c0000b81c783b */ /* 0x000f220000000200 */
[-C--:B0-----:R-:W-:Y:S08]  /*7b10*/  HMMA.16816.F32 R160, R168, R12.reuse, R160 ;  /* 0x0000000ca8a0723c */ /* 0x081ff000000018a0 */
[-C--:B------:R-:W-:Y:S08]  /*7b20*/  HMMA.16816.F32 R32, R176, R12.reuse, R32 ;  /* 0x0000000cb020723c */ /* 0x080ff00000001820 */
[-C--:B-1----:R-:W-:Y:S08]  /*7b30*/  HMMA.16816.F32 R36, R172, R12.reuse, R36 ;  /* 0x0000000cac24723c */ /* 0x082ff00000001824 */
[----:B----4-:R-:W-:Y:S07]  /*7b40*/  HMMA.16816.F32 R180, R16, R12, R180 ;  /* 0x0000000c10b4723c */ /* 0x010fee00000018b4 */
[----:B------:R-:W-:Y:S01]  /*7b50*/  IMAD.MOV.U32 R13, RZ, RZ, R76 ;  /* 0x000000ffff0d7224 */ /* 0x000fe200078e004c */
[----:B------:R-:W-:Y:S01]  /*7b60*/  HMMA.16816.F32 R156, R168, R20, R156 ;  /* 0x00000014a89c723c */ /* 0x000fe2000000189c */
[----:B------:R-:W-:-:S02]  /*7b70*/  IMAD.MOV.U32 R12, RZ, RZ, R77 ;  /* 0x000000ffff0c7224 */ /* 0x000fc400078e004d */
[----:B------:R-:W0:Y:S05]  /*7b80*/  LDSM.16.M88.4 R76, [R184+0x1000] ;  /* 0x00100000b84c783b */ /* 0x000e2a0000000200 */
[-C--:B------:R-:W-:Y:S08]  /*7b90*/  HMMA.16816.F32 R40, R176, R20.reuse, R40 ;  /* 0x00000014b028723c */ /* 0x080ff00000001828 */
[-C--:B------:R-:W-:Y:S08]  /*7ba0*/  HMMA.16816.F32 R44, R172, R20.reuse, R44 ;  /* 0x00000014ac2c723c */ /* 0x080ff0000000182c */
[----:B------:R-:W-:Y:S07]  /*7bb0*/  HMMA.16816.F32 R48, R16, R20, R48 ;  /* 0x000000141030723c */ /* 0x000fee0000001830 */
[----:B------:R-:W-:Y:S01]  /*7bc0*/  IMAD.MOV.U32 R21, RZ, RZ, R80 ;  /* 0x000000ffff157224 */ /* 0x000fe200078e0050 */
[----:B------:R-:W-:Y:S01]  /*7bd0*/  HMMA.16816.F32 R152, R168, R24, R152 ;  /* 0x00000018a898723c */ /* 0x000fe20000001898 */
[----:B------:R-:W-:-:S07]  /*7be0*/  IMAD.MOV.U32 R20, RZ, RZ, R82 ;  /* 0x000000ffff147224 */ /* 0x000fce00078e0052 */
[-C--:B------:R-:W-:Y:S08]  /*7bf0*/  HMMA.16816.F32 R52, R176, R24.reuse, R52 ;  /* 0x00000018b034723c */ /* 0x080ff00000001834 */
[-C--:B------:R-:W-:Y:S08]  /*7c00*/  HMMA.16816.F32 R56, R172, R24.reuse, R56 ;  /* 0x00000018ac38723c */ /* 0x080ff00000001838 */
[----:B------:R-:W-:Y:S07]  /*7c10*/  HMMA.16816.F32 R60, R16, R24, R60 ;  /* 0x00000018103c723c */ /* 0x000fee000000183c */
[----:B------:R-:W-:Y:S01]  /*7c20*/  IMAD.MOV.U32 R24, RZ, RZ, R83 ;  /* 0x000000ffff187224 */ /* 0x000fe200078e0053 */
[-C--:B------:R-:W-:Y:S01]  /*7c30*/  HMMA.16816.F32 R148, R168, R28.reuse, R148 ;  /* 0x0000001ca894723c */ /* 0x080fe20000001894 */
[----:B------:R-:W-:Y:S01]  /*7c40*/  IMAD.MOV.U32 R25, RZ, RZ, R85 ;  /* 0x000000ffff197224 */ /* 0x000fe200078e0055 */
[----:B------:R-:W1:Y:S06]  /*7c50*/  LDSM.16.M88.4 R80, [R184+0x1400] ;  /* 0x00140000b850783b */ /* 0x000e6c0000000200 */
[-C--:B------:R-:W-:Y:S08]  /*7c60*/  HMMA.16816.F32 R64, R176, R28.reuse, R64 ;  /* 0x0000001cb040723c */ /* 0x080ff00000001840 */
[-C--:B------:R-:W-:Y:S08]  /*7c70*/  HMMA.16816.F32 R68, R172, R28.reuse, R68 ;  /* 0x0000001cac44723c */ /* 0x080ff00000001844 */
[----:B------:R-:W-:Y:S07]  /*7c80*/  HMMA.16816.F32 R72, R16, R28, R72 ;  /* 0x0000001c1048723c */ /* 0x000fee0000001848 */
[----:B------:R-:W-:-:S02]  /*7c90*/  IMAD.MOV.U32 R28, RZ, RZ, R87 ;  /* 0x000000ffff1c7224 */ /* 0x000fc400078e0057 */
[----:B------:R-:W-:Y:S01]  /*7ca0*/  IMAD.MOV.U32 R29, RZ, RZ, R90 ;  /* 0x000000ffff1d7224 */ /* 0x000fe200078e005a */
[----:B------:R-:W4:Y:S04]  /*7cb0*/  LDSM.16.M88.4 R84, [R184+0x1800] ;  /* 0x00180000b854783b */ /* 0x000f280000000200 */
[----:B------:R-:W4:Y:S01]  /*7cc0*/  LDSM.16.M88.4 R88, [R184+0x1c00] ;  /* 0x001c0000b858783b */ /* 0x000f220000000200 */
[C---:B0-----:R-:W-:Y:S08]  /*7cd0*/  HMMA.16816.F32 R132, R176.reuse, R76, R132 ;  /* 0x0000004cb084723c */ /* 0x041ff00000001884 */
[C---:B-1----:R-:W-:Y:S08]  /*7ce0*/  HMMA.16816.F32 R128, R176.reuse, R80, R128 ;  /* 0x00000050b080723c */ /* 0x042ff00000001880 */
[C---:B----4-:R-:W-:Y:S08]  /*7cf0*/  HMMA.16816.F32 R124, R176.reuse, R84, R124 ;  /* 0x00000054b07c723c */ /* 0x050ff0000000187c */
[----:B------:R-:W-:Y:S07]  /*7d00*/  HMMA.16816.F32 R120, R176, R88, R120 ;  /* 0x00000058b078723c */ /* 0x000fee0000001878 */
[----:B------:R-:W-:-:S02]  /*7d10*/  IMAD.MOV.U32 R178, RZ, RZ, R93 ;  /* 0x000000ffffb27224 */ /* 0x000fc400078e005d */
[----:B------:R-:W3:Y:S01]  /*7d20*/  LDL.LU R93, [R1+0x1a8] ;  /* 0x0001a800015d7983 */ /* 0x000ee20000300800 */
[----:B------:R-:W-:Y:S02]  /*7d30*/  IMAD.MOV.U32 R179, RZ, RZ, R94 ;  /* 0x000000ffffb37224 */ /* 0x000fe400078e005e */
[----:B------:R-:W-:Y:S01]  /*7d40*/  IMAD.MOV.U32 R176, RZ, RZ, R95 ;  /* 0x000000ffffb07224 */ /* 0x000fe200078e005f */
[----:B------:R-:W3:Y:S04]  /*7d50*/  LDL.LU R94, [R1+0x1a4] ;  /* 0x0001a400015e7983 */ /* 0x000ee80000300800 */
[----:B------:R-:W3:Y:S01]  /*7d60*/  LDL.LU R95, [R1+0x1a0] ;  /* 0x0001a000015f7983 */ /* 0x000ee20000300800 */
[C---:B------:R-:W-:Y:S08]  /*7d70*/  HMMA.16816.F32 R116, R172.reuse, R76, R116 ;  /* 0x0000004cac74723c */ /* 0x040ff00000001874 */
[C---:B------:R-:W-:Y:S08]  /*7d80*/  HMMA.16816.F32 R112, R172.reuse, R80, R112 ;  /* 0x00000050ac70723c */ /* 0x040ff00000001870 */
[C---:B------:R-:W-:Y:S08]  /*7d90*/  HMMA.16816.F32 R108, R172.reuse, R84, R108 ;  /* 0x00000054ac6c723c */ /* 0x040ff0000000186c */
[----:B------:R-:W-:Y:S07]  /*7da0*/  HMMA.16816.F32 R104, R172, R88, R104 ;  /* 0x00000058ac68723c */ /* 0x000fee0000001868 */
[----:B------:R-:W-:Y:S01]  /*7db0*/  IMAD.MOV.U32 R175, RZ, RZ, R4 ;  /* 0x000000ffffaf7224 */ /* 0x000fe200078e0004 */
[----:B------:R-:W-:Y:S01]  /*7dc0*/  HMMA.16816.F32 R136, R168, R84, R136 ;  /* 0x00000054a888723c */ /* 0x000fe20000001888 */
[----:B------:R-:W-:-:S02]  /*7dd0*/  IMAD.MOV.U32 R172, RZ, RZ, R9 ;  /* 0x000000ffffac7224 */ /* 0x000fc400078e0009 */
[----:B------:R-:W-:Y:S02]  /*7de0*/  IMAD.MOV.U32 R173, RZ, RZ, R10 ;  /* 0x000000ffffad7224 */ /* 0x000fe400078e000a */
[----:B------:R-:W-:-:S03]  /*7df0*/  IMAD.MOV.U32 R174, RZ, RZ, R11 ;  /* 0x000000ffffae7224 */ /* 0x000fc600078e000b */
[C---:B------:R-:W-:Y:S08]  /*7e00*/  HMMA.16816.F32 R144, R168.reuse, R76, R144 ;  /* 0x0000004ca890723c */ /* 0x040ff00000001890 */
[----:B------:R-:W-:Y:S08]  /*7e10*/  HMMA.16816.F32 R140, R168, R80, R140 ;  /* 0x00000050a88c723c */ /* 0x000ff0000000188c */
[C---:B------:R-:W-:Y:S07]  /*7e20*/  HMMA.16816.F32 R100, R16.reuse, R76, R100 ;  /* 0x0000004c1064723c */ /* 0x040fee0000001864 */
[----:B------:R-:W-:Y:S01]  /*7e30*/  IMAD.MOV.U32 R77, RZ, RZ, R172 ;  /* 0x000000ffff4d7224 */ /* 0x000fe200078e00ac */
[----:B--2---:R-:W-:Y:S07]  /*7e40*/  HMMA.16816.F32 R96, R16, R80, R96 ;  /* 0x000000501060723c */ /* 0x004fee0000001860 */
[----:B------:R-:W-:-:S02]  /*7e50*/  IMAD.MOV.U32 R80, RZ, RZ, R173 ;  /* 0x000000ffff507224 */ /* 0x000fc400078e00ad */
[----:B------:R-:W-:Y:S02]  /*7e60*/  IMAD.MOV.U32 R81, RZ, RZ, R174 ;  /* 0x000000ffff517224 */ /* 0x000fe400078e00ae */
[----:B------:R-:W-:Y:S02]  /*7e70*/  IMAD.MOV.U32 R177, RZ, RZ, R8 ;  /* 0x000000ffffb17224 */ /* 0x000fe400078e0008 */
[----:B------:R-:W2:Y:S04]  /*7e80*/  LDL.LU R8, [R1+0x19c] ;  /* 0x00019c0001087983 */ /* 0x000ea80000300800 */
[----:B------:R-:W2:Y:S04]  /*7e90*/  LDL.LU R9, [R1+0x198] ;  /* 0x0001980001097983 */ /* 0x000ea80000300800 */
[----:B------:R-:W2:Y:S04]  /*7ea0*/  LDL.LU R10, [R1+0x194] ;  /* 0x00019400010a7983 */ /* 0x000ea80000300800 */
[----:B------:R-:W2:Y:S01]  /*7eb0*/  LDL.LU R11, [R1+0x190] ;  /* 0x00019000010b7983 */ /* 0x000ea20000300800 */
[----:B------:R-:W-:-:S03]  /*7ec0*/  IMAD.MOV.U32 R76, RZ, RZ, R5 ;  /* 0x000000ffff4c7224 */ /* 0x000fc600078e0005 */
[----:B------:R-:W4:Y:S04]  /*7ed0*/  LDL.LU R4, [R1+0x18c] ;  /* 0x00018c0001047983 */ /* 0x000f280000300800 */
[----:B------:R-:W4:Y:S01]  /*7ee0*/  LDL.LU R5, [R1+0x188] ;  /* 0x0001880001057983 */ /* 0x000f220000300800 */
[----:B---3--:R-:W-:Y:S07]  /*7ef0*/  HMMA.16816.F32 R92, R16, R84, R92 ;  /* 0x00000054105c723c */ /* 0x008fee000000185c */
[----:B------:R-:W-:Y:S01]  /*7f00*/  IMAD.MOV.U32 R85, RZ, RZ, R175 ;  /* 0x000000ffff557224 */ /* 0x000fe200078e00af */
[----:B------:R-:W-:-:S06]  /*7f10*/  LOP3.LUT R175, R186, 0x20, RZ, 0x3c, !PT ;  /* 0x00000020baaf7812 */ /* 0x000fcc00078e3cff */
[----:B------:R-:W0:Y:S02]  /*7f20*/  LDSM.16.MT88.4 R172, [R175+0x2800] ;  /* 0x00280000afac783b */ /* 0x000e240000004200 */
[C---:B0-----:R-:W-:Y:S08]  /*7f30*/  HMMA.16816.F32 R32, R172.reuse, R14, R32 ;  /* 0x0000000eac20723c */ /* 0x041ff00000001820 */
[C---:B------:R-:W-:Y:S08]  /*7f40*/  HMMA.16816.F32 R40, R172.reuse, R22, R40 ;  /* 0x00000016ac28723c */ /* 0x040ff00000001828 */
[C---:B------:R-:W-:Y:S08]  /*7f50*/  HMMA.16816.F32 R52, R172.reuse, R26, R52 ;  /* 0x0000001aac34723c */ /* 0x040ff00000001834 */
[C---:B------:R-:W-:Y:S08]  /*7f60*/  HMMA.16816.F32 R64, R172.reuse, R30, R64 ;  /* 0x0000001eac40723c */ /* 0x040ff00000001840 */
[C---:B------:R-:W-:Y:S08]  /*7f70*/  HMMA.16816.F32 R132, R172.reuse, R78, R132 ;  /* 0x0000004eac84723c */ /* 0x040ff00000001884 */
[C---:B------:R-:W-:Y:S08]  /*7f80*/  HMMA.16816.F32 R128, R172.reuse, R82, R128 ;  /* 0x00000052ac80723c */ /* 0x040ff00000001880 */
[C---:B------:R-:W-:Y:S08]  /*7f90*/  HMMA.16816.F32 R124, R172.reuse, R86, R124 ;  /* 0x00000056ac7c723c */ /* 0x040ff0000000187c */
[----:B------:R-:W-:Y:S01]  /*7fa0*/  HMMA.16816.F32 R120, R172, R90, R120 ;  /* 0x0000005aac78723c */ /* 0x000fe20000001878 */
[----:B------:R-:W3:Y:S04]  /*7fb0*/  LDL.LU R173, [R1+0x4] ;  /* 0x0000040001ad7983 */ /* 0x000ee80000300800 */
[----:B------:R-:W3:Y:S03]  /*7fc0*/  LDL.LU R174, [R1+0xa8] ;  /* 0x0000a80001ae7983 */ /* 0x000ee60000300800 */
[----:B------:R-:W-:Y:S01]  /*7fd0*/  HMMA.16816.F32 R164, R168, R88, R164 ;  /* 0x00000058a8a4723c */ /* 0x000fe200000018a4 */
[----:B------:R-:W0:Y:S01]  /*7fe0*/  LDSM.16.MT88.4 R168, [R186+0x2800] ;  /* 0x00280000baa8783b */ /* 0x000e220000004200 */
[----:B------:R-:W-:-:S06]  /*7ff0*/  LOP3.LUT R84, R186, 0x60, RZ, 0x3c, !PT ;  /* 0x00000060ba547812 */ /* 0x000fcc00078e3cff */
[----:B--2---:R-:W-:Y:S01]  /*8000*/  HMMA.16816.F32 R8, R16, R88, R8 ;  /* 0x000000581008723c */ /* 0x004fe20000001808 */
[----:B------:R1:W-:Y:S06]  /*8010*/  LDSM.16.MT88.4 R16, [R84+0x2800] ;  /* 0x002800005410783b */ /* 0x0003ec0000004200 */
[----:B------:R-:W-:Y:S01]  /*8020*/  LOP3.LUT R89, R186, 0x40, RZ, 0x3c, !PT ;  /* 0x00000040ba597812 */ /* 0x000fe200078e3cff */
[----:B-1----:R-:W-:Y:S02]  /*8030*/  IMAD.MOV.U32 R84, RZ, RZ, R85 ;  /* 0x000000ffff547224 */ /* 0x002fe400078e0055 */
[----:B------:R-:W-:-:S02]  /*8040*/  IMAD.MOV.U32 R85, RZ, RZ, R177 ;  /* 0x000000ffff557224 */ /* 0x000fc400078e00b1 */
[----:B------:R-:W-:Y:S02]  /*8050*/  IMAD.MOV.U32 R177, RZ, RZ, R12 ;  /* 0x000000ffffb17224 */ /* 0x000fe400078e000c */
[----:B------:R-:W-:Y:S02]  /*8060*/  IMAD.MOV.U32 R12, RZ, RZ, R185 ;  /* 0x000000ffff0c7224 */ /* 0x000fe400078e00b9 */
[----:B------:R-:W-:Y:S02]  /*8070*/  IMAD.MOV.U32 R185, RZ, RZ, c[0x0][0x18c] ;  /* 0x00006300ffb97624 */ /* 0x000fe400078e00ff */
[----:B------:R-:W-:Y:S02]  /*8080*/  IMAD.MOV.U32 R175, RZ, RZ, R13 ;  /* 0x000000ffffaf7224 */ /* 0x000fe400078e000d */
[----:B------:R-:W-:Y:S02]  /*8090*/  IMAD.MOV.U32 R13, RZ, RZ, R252 ;  /* 0x000000ffff0d7224 */ /* 0x000fe400078e00fc */
[----:B------:R-:W-:Y:S01]  /*80a0*/  IMAD.SHL.U32 R185, R185, 0x20, RZ ;  /* 0x00000020b9b97824 */ /* 0x000fe200078e00ff */
[----:B0-----:R-:W-:Y:S03]  /*80b0*/  HMMA.16816.F32 R160, R168, R14, R160 ;  /* 0x0000000ea8a0723c */ /* 0x001fe600000018a0 */
[----:B------:R-:W-:-:S05]  /*80c0*/  IMAD.WIDE R12, R185, 0x2, R12 ;  /* 0x00000002b90c7825 */ /* 0x000fca00078e020c */
[C---:B------:R-:W-:Y:S08]  /*80d0*/  HMMA.16816.F32 R156, R168.reuse, R22, R156 ;  /* 0x00000016a89c723c */ /* 0x040ff0000000189c */
[C---:B------:R-:W-:Y:S08]  /*80e0*/  HMMA.16816.F32 R152, R168.reuse, R26, R152 ;  /* 0x0000001aa898723c */ /* 0x040ff00000001898 */
[C---:B------:R-:W-:Y:S08]  /*80f0*/  HMMA.16816.F32 R148, R168.reuse, R30, R148 ;  /* 0x0000001ea894723c */ /* 0x040ff00000001894 */
[C---:B------:R-:W-:Y:S08]  /*8100*/  HMMA.16816.F32 R144, R168.reuse, R78, R144 ;  /* 0x0000004ea890723c */ /* 0x040ff00000001890 */
[C---:B------:R-:W-:Y:S08]  /*8110*/  HMMA.16816.F32 R140, R168.reuse, R82, R140 ;  /* 0x00000052a88c723c */ /* 0x040ff0000000188c */
[C---:B------:R-:W-:Y:S08]  /*8120*/  HMMA.16816.F32 R136, R168.reuse, R86, R136 ;  /* 0x00000056a888723c */ /* 0x040ff00000001888 */
[----:B------:R-:W-:Y:S01]  /*8130*/  HMMA.16816.F32 R164, R168, R90, R164 ;  /* 0x0000005aa8a4723c */ /* 0x000fe200000018a4 */
[----:B------:R0:W1:Y:S02]  /*8140*/  LDSM.16.MT88.4 R168, [R89+0x2800] ;  /* 0x0028000059a8783b */ /* 0x0000640000004200 */
[----:B0-----:R-:W-:-:S02]  /*8150*/  IMAD.MOV.U32 R89, RZ, RZ, R80 ;  /* 0x000000ffff597224 */ /* 0x001fc400078e0050 */
[----:B------:R-:W-:Y:S02]  /*8160*/  IMAD.MOV.U32 R80, RZ, RZ, R81 ;  /* 0x000000ffff507224 */ /* 0x000fe400078e0051 */
[----:B------:R-:W-:Y:S02]  /*8170*/  IMAD.MOV.U32 R81, RZ, RZ, R77 ;  /* 0x000000ffff517224 */ /* 0x000fe400078e004d */
[----:B------:R-:W-:Y:S02]  /*8180*/  IMAD.MOV.U32 R77, RZ, RZ, R176 ;  /* 0x000000ffff4d7224 */ /* 0x000fe400078e00b0 */
[----:B------:R-:W-:Y:S02]  /*8190*/  IMAD.MOV.U32 R176, RZ, RZ, R20 ;  /* 0x000000ffffb07224 */ /* 0x000fe400078e0014 */
[----:B------:R-:W-:Y:S01]  /*81a0*/  IMAD.U32 R20, RZ, RZ, UR38 ;  /* 0x00000026ff147e24 */ /* 0x000fe2000f8e00ff */
[----:B------:R-:W-:Y:S01]  /*81b0*/  STL [R1+0xa4], R12 ;  /* 0x0000a40c01007387 */ /* 0x000fe20000100800 */
[----:B------:R-:W-:-:S02]  /*81c0*/  IMAD.MOV.U32 R88, RZ, RZ, R21 ;  /* 0x000000ffff587224 */ /* 0x000fc400078e0015 */
[----:B----4-:R-:W-:-:S04]  /*81d0*/  IMAD.WIDE R4, R20, 0x2, R4 ;  /* 0x0000000214047825 */ /* 0x010fc800078e0204 */
[----:B------:R-:W-:Y:S02]  /*81e0*/  IMAD.MOV.U32 R252, RZ, RZ, R13 ;  /* 0x000000fffffc7224 */ /* 0x000fe400078e000d */
[----:B------:R-:W-:Y:S02]  /*81f0*/  IMAD.MOV.U32 R20, RZ, RZ, R239 ;  /* 0x000000ffff147224 */ /* 0x000fe400078e00ef */
[----:B------:R-:W-:Y:S01]  /*8200*/  IMAD.MOV.U32 R21, RZ, RZ, R189 ;  /* 0x000000ffff157224 */ /* 0x000fe200078e00bd */
[----:B------:R-:W2:Y:S03]  /*8210*/  LDL.LU R239, [R1+0x184] ;  /* 0x0001840001ef7983 */ /* 0x000ea60000300800 */
[----:B------:R-:W-:-:S04]  /*8220*/  IMAD.WIDE R20, R185, 0x2, R20 ;  /* 0x00000002b9147825 */ /* 0x000fc800078e0214 */
[----:B------:R-:W-:Y:S01]  /*8230*/  IMAD.MOV.U32 R189, RZ, RZ, R21 ;  /* 0x000000ffffbd7224 */ /* 0x000fe200078e0015 */
[----:B------:R0:W-:Y:S02]  /*8240*/  STL [R1], R20 ;  /* 0x0000001401007387 */ /* 0x0001e40000100800 */
[----:B0-----:R-:W-:Y:S02]  /*8250*/  IMAD.MOV.U32 R20, RZ, RZ, R242 ;  /* 0x000000ffff147224 */ /* 0x001fe400078e00f2 */
[----:B------:R-:W-:-:S04]  /*8260*/  IMAD.MOV.U32 R21, RZ, RZ, R192 ;  /* 0x000000ffff157224 */ /* 0x000fc800078e00c0 */
[----:B------:R-:W-:-:S04]  /*8270*/  IMAD.WIDE R20, R185, 0x2, R20 ;  /* 0x00000002b9147825 */ /* 0x000fc800078e0214 */
[----:B------:R-:W-:Y:S02]  /*8280*/  IMAD.MOV.U32 R192, RZ, RZ, R21 ;  /* 0x000000ffffc07224 */ /* 0x000fe400078e0015 */
[----:B---3--:R-:W-:Y:S02]  /*8290*/  IMAD.MOV.U32 R13, RZ, RZ, R173 ;  /* 0x000000ffff0d7224 */ /* 0x008fe400078e00ad */
[----:B------:R-:W-:-:S04]  /*82a0*/  IMAD.MOV.U32 R12, RZ, RZ, R174 ;  /* 0x000000ffff0c7224 */ /* 0x000fc800078e00ae */
[----:B------:R-:W-:-:S05]  /*82b0*/  IMAD.WIDE R12, R185, 0x2, R12 ;  /* 0x00000002b90c7825 */ /* 0x000fca00078e020c */
[----:B------:R0:W-:Y:S04]  /*82c0*/  STL [R1+0xa8], R12 ;  /* 0x0000a80c01007387 */ /* 0x0001e80000100800 */
[----:B------:R3:W-:Y:S04]  /*82d0*/  STL [R1+0x4], R13 ;  /* 0x0000040d01007387 */ /* 0x0007e80000100800 */
[----:B------:R-:W4:Y:S01]  /*82e0*/  LDL.LU R242, [R1+0x180] ;  /* 0x0001800001f27983 */ /* 0x000f220000300800 */
[----:B0-----:R-:W-:Y:S02]  /*82f0*/  IMAD.MOV.U32 R12, RZ, RZ, R194 ;  /* 0x000000ffff0c7224 */ /* 0x001fe400078e00c2 */
[----:B---3--:R-:W-:-:S02]  /*8300*/  IMAD.MOV.U32 R13, RZ, RZ, R193 ;  /* 0x000000ffff0d7224 */ /* 0x008fc400078e00c1 */
[----:B------:R-:W3:Y:S02]  /*8310*/  LDL.LU R193, [R1+0x17c] ;  /* 0x00017c0001c17983 */ /* 0x000ee40000300800 */
[----:B------:R-:W-:Y:S02]  /*8320*/  IMAD.WIDE R12, R185, 0x2, R12 ;  /* 0x00000002b90c7825 */ /* 0x000fe400078e020c */
[----:B------:R-:W2:Y:S04]  /*8330*/  LDL.LU R194, [R1+0x178] ;  /* 0x0001780001c27983 */ /* 0x000ea80000300800 */
[----:B------:R0:W-:Y:S04]  /*8340*/  STL [R1+0x8], R20 ;  /* 0x0000081401007387 */ /* 0x0001e80000100800 */
[----:B------:R1:W-:Y:S04]  /*8350*/  STL [R1+0xac], R12 ;  /* 0x0000ac0c01007387 */ /* 0x0003e80000100800 */
[----:B------:R1:W-:Y:S04]  /*8360*/  STL [R1+0xc], R13 ;  /* 0x00000c0d01007387 */ /* 0x0003e80000100800 */
[----:B------:R-:W2:Y:S01]  /*8370*/  LDL.LU R172, [R1+0x18] ;  /* 0x0000180001ac7983 */ /* 0x000ea20000300800 */
[----:B0-----:R-:W-:-:S02]  /*8380*/  IMAD.MOV.U32 R20, RZ, RZ, R248 ;  /* 0x000000ffff147224 */ /* 0x001fc400078e00f8 */
[----:B------:R-:W-:Y:S01]  /*8390*/  IMAD.MOV.U32 R21, RZ, RZ, R195 ;  /* 0x000000ffff157224 */ /* 0x000fe200078e00c3 */
[----:B------:R-:W3:Y:S01]  /*83a0*/  LDL.LU R248, [R1+0x174] ;  /* 0x0001740001f87983 */ /* 0x000ee20000300800 */
[----:B-1----:R-:W-:Y:S02]  /*83b0*/  IMAD.MOV.U32 R12, RZ, RZ, R198 ;  /* 0x000000ffff0c7224 */ /* 0x002fe400078e00c6 */
[----:B------:R-:W-:Y:S02]  /*83c0*/  IMAD.MOV.U32 R13, RZ, RZ, R251 ;  /* 0x000000ffff0d7224 */ /* 0x000fe400078e00fb */
[----:B------:R-:W3:Y:S01]  /*83d0*/  LDL.LU R251, [R1+0x170] ;  /* 0x0001700001fb7983 */ /* 0x000ee20000300800 */
[----:B------:R-:W-:-:S03]  /*83e0*/  IMAD.WIDE R20, R185, 0x2, R20 ;  /* 0x00000002b9147825 */ /* 0x000fc600078e0214 */
[----:B------:R-:W3:Y:S01]  /*83f0*/  LDL.LU R198, [R1+0x16c] ;  /* 0x00016c0001c67983 */ /* 0x000ee20000300800 */
[----:B------:R-:W-:-:S03]  /*8400*/  IMAD.WIDE R12, R185, 0x2, R12 ;  /* 0x00000002b90c7825 */ /* 0x000fc600078e020c */
[----:B------:R-:W-:Y:S04]  /*8410*/  STL [R1+0x10], R20 ;  /* 0x0000101401007387 */ /* 0x000fe80000100800 */
[----:B------:R0:W-:Y:S04]  /*8420*/  STL [R1+0xb0], R12 ;  /* 0x0000b00c01007387 */ /* 0x0001e80000100800 */
[----:B------:R1:W-:Y:S04]  /*8430*/  STL [R1+0x14], R13 ;  /* 0x0000140d01007387 */ /* 0x0003e80000100800 */
[----:B------:R-:W4:Y:S04]  /*8440*/  LDL.LU R173, [R1+0x24] ;  /* 0x0000240001ad7983 */ /* 0x000f280000300800 */
[----:B------:R-:W4:Y:S01]  /*8450*/  LDL.LU R174, [R1+0xb8] ;  /* 0x0000b80001ae7983 */ /* 0x000f220000300800 */
[----:B------:R-:W-:-:S02]  /*8460*/  IMAD.MOV.U32 R195, RZ, RZ, R21 ;  /* 0x000000ffffc37224 */ /* 0x000fc400078e0015 */
[----:B0-----:R-:W-:Y:S02]  /*8470*/  IMAD.MOV.U32 R12, RZ, RZ, R235 ;  /* 0x000000ffff0c7224 */ /* 0x001fe400078e00eb */
[----:B-1----:R-:W-:Y:S02]  /*8480*/  IMAD.MOV.U32 R13, RZ, RZ, R7 ;  /* 0x000000ffff0d7224 */ /* 0x002fe400078e0007 */
[----:B------:R-:W4:Y:S02]  /*8490*/  LDL.LU R7, [R1+0x168] ;  /* 0x0001680001077983 */ /* 0x000f240000300800 */
[----:B------:R-:W-:Y:S02]  /*84a0*/  IMAD.WIDE R12, R185, 0x2, R12 ;  /* 0x00000002b90c7825 */ /* 0x000fe400078e020c */
[----:B------:R-:W4:Y:S02]  /*84b0*/  LDL.LU R235, [R1+0x164] ;  /* 0x0001640001eb7983 */ /* 0x000f240000300800 */
[----:B--2---:R-:W-:-:S02]  /*84c0*/  IMAD.MOV.U32 R20, RZ, RZ, R172 ;  /* 0x000000ffff147224 */ /* 0x004fc400078e00ac */
[----:B---3--:R-:W-:-:S04]  /*84d0*/  IMAD.MOV.U32 R21, RZ, RZ, R198 ;  /* 0x000000ffff157224 */ /* 0x008fc800078e00c6 */
[----:B------:R-:W-:-:S04]  /*84e0*/  IMAD.WIDE R20, R185, 0x2, R20 ;  /* 0x00000002b9147825 */ /* 0x000fc800078e0214 */
[----:B------:R-:W-:Y:S01]  /*84f0*/  IMAD.MOV.U32 R198, RZ, RZ, R21 ;  /* 0x000000ffffc67224 */ /* 0x000fe200078e0015 */
[----:B------:R0:W-:Y:S04]  /*8500*/  STL [R1+0x18], R20 ;  /* 0x0000181401007387 */ /* 0x0001e80000100800 */
[----:B------:R4:W-:Y:S04]  /*8510*/  STL [R1+0xb4], R12 ;  /* 0x0000b40c01007387 */ /* 0x0009e80000100800 */
[----:B------:R1:W-:Y:S01]  /*8520*/  STL [R1+0x1c], R13 ;  /* 0x00001c0d01007387 */ /* 0x0003e20000100800 */
[----:B0-----:R-:W-:-:S02]  /*8530*/  IMAD.MOV.U32 R20, RZ, RZ, R247 ;  /* 0x000000ffff147224 */ /* 0x001fc400078e00f7 */
[----:B------:R-:W-:Y:S01]  /*8540*/  IMAD.MOV.U32 R21, RZ, RZ, R201 ;  /* 0x000000ffff157224 */ /* 0x000fe200078e00c9 */
[----:B------:R-:W2:Y:S01]  /*8550*/  LDL.LU R247, [R1+0x160] ;  /* 0x0001600001f77983 */ /* 0x000ea20000300800 */
[----:B----4-:R-:W-:Y:S02]  /*8560*/  IMAD.MOV.U32 R12, RZ, RZ, R174 ;  /* 0x000000ffff0c7224 */ /* 0x010fe400078e00ae */
[----:B-1----:R-:W-:Y:S02]  /*8570*/  IMAD.MOV.U32 R13, RZ, RZ, R173 ;  /* 0x000000ffff0d7224 */ /* 0x002fe400078e00ad */
[----:B------:R-:W-:-:S04]  /*8580*/  IMAD.WIDE R20, R185, 0x2, R20 ;  /* 0x00000002b9147825 */ /* 0x000fc800078e0214 */
[----:B------:R-:W-:Y:S01]  /*8590*/  IMAD.WIDE R12, R185, 0x2, R12 ;  /* 0x00000002b90c7825 */ /* 0x000fe200078e020c */
[----:B------:R0:W-:Y:S03]  /*85a0*/  STL [R1+0x20], R20 ;  /* 0x0000201401007387 */ /* 0x0001e60000100800 */
[----:B------:R-:W-:Y:S01]  /*85b0*/  IMAD.MOV.U32 R201, RZ, RZ, R21 ;  /* 0x000000ffffc97224 */ /* 0x000fe200078e0015 */
[----:B------:R1:W-:Y:S04]  /*85c0*/  STL [R1+0xb8], R12 ;  /* 0x0000b80c01007387 */ /* 0x0003e80000100800 */
[----:B------:R3:W-:Y:S01]  /*85d0*/  STL [R1+0x24], R13 ;  /* 0x0000240d01007387 */ /* 0x0007e20000100800 */
[----:B0-----:R-:W-:-:S02]  /*85e0*/  IMAD.MOV.U32 R20, RZ, RZ, R237 ;  /* 0x000000ffff147224 */ /* 0x001fc400078e00ed */
[----:B------:R-:W-:Y:S01]  /*85f0*/  IMAD.MOV.U32 R21, RZ, RZ, R204 ;  /* 0x000000ffff157224 */ /* 0x000fe200078e00cc */
[----:B------:R-:W4:Y:S01]  /*8600*/  LDL.LU R237, [R1+0x15c] ;  /* 0x00015c0001ed7983 */ /* 0x000f220000300800 */
[----:B-1----:R-:W-:Y:S02]  /*8610*/  IMAD.MOV.U32 R12, RZ, RZ, R206 ;  /* 0x000000ffff0c7224 */ /* 0x002fe400078e00ce */
[----:B---3--:R-:W-:Y:S02]  /*8620*/  IMAD.MOV.U32 R13, RZ, RZ, R205 ;  /* 0x000000ffff0d7224 */ /* 0x008fe400078e00cd */
[C---:B------:R-:W-:Y:S01]  /*8630*/  IMAD.WIDE R20, R185.reuse, 0x2, R20 ;  /* 0x00000002b9147825 */ /* 0x040fe200078e0214 */
[----:B------:R-:W3:Y:S03]  /*8640*/  LDL.LU R205, [R1+0x158] ;  /* 0x0001580001cd7983 */ /* 0x000ee60000300800 */
[----:B------:R-:W-:Y:S01]  /*8650*/  IMAD.WIDE R12, R185, 0x2, R12 ;  /* 0x00000002b90c7825 */ /* 0x000fe200078e020c */
[----:B------:R-:W2:Y:S04]  /*8660*/  LDL.LU R206, [R1+0x154] ;  /* 0x0001540001ce7983 */ /* 0x000ea80000300800 */
[----:B------:R-:W-:Y:S04]  /*8670*/  STL [R1+0x28], R20 ;  /* 0x0000281401007387 */ /* 0x000fe80000100800 */
[----:B------:R0:W-:Y:S04]  /*8680*/  STL [R1+0xbc], R12 ;  /* 0x0000bc0c01007387 */ /* 0x0001e80000100800 */
[----:B------:R1:W-:Y:S01]  /*8690*/  STL [R1+0x2c], R13 ;  /* 0x00002c0d01007387 */ /* 0x0003e20000100800 */
[----:B0-----:R-:W-:-:S02]  /*86a0*/  IMAD.MOV.U32 R12, RZ, RZ, R217 ;  /* 0x000000ffff0c7224 */ /* 0x001fc400078e00d9 */
[----:B-1----:R-:W-:Y:S02]  /*86b0*/  IMAD.MOV.U32 R13, RZ, RZ, R210 ;  /* 0x000000ffff0d7224 */ /* 0x002fe400078e00d2 */
[----:B------:R-:W2:Y:S04]  /*86c0*/  LDL.LU R210, [R1+0x150] ;  /* 0x0001500001d27983 */ /* 0x000ea80000300800 */
[----:B------:R-:W2:Y:S01]  /*86d0*/  LDL.LU R217, [R1+0x14c] ;  /* 0x00014c0001d97983 */ /* 0x000ea20000300800 */
[----:B------:R-:W-:Y:S02]  /*86e0*/  IMAD.MOV.U32 R204, RZ, RZ, R21 ;  /* 0x000000ffffcc7224 */ /* 0x000fe400078e0015 */
[----:B------:R-:W-:Y:S02]  /*86f0*/  IMAD.MOV.U32 R20, RZ, RZ, R6 ;  /* 0x000000ffff147224 */ /* 0x000fe400078e0006 */
[----:B------:R-:W-:-:S02]  /*8700*/  IMAD.MOV.U32 R21, RZ, RZ, R207 ;  /* 0x000000ffff157224 */ /* 0x000fc400078e00cf */
[----:B------:R-:W-:-:S04]  /*8710*/  IMAD.WIDE R12, R185, 0x2, R12 ;  /* 0x00000002b90c7825 */ /* 0x000fc800078e020c */
[----:B------:R-:W-:-:S05]  /*8720*/  IMAD.WIDE R20, R185, 0x2, R20 ;  /* 0x00000002b9147825 */ /* 0x000fca00078e0214 */
[----:B------:R2:W-:Y:S01]  /*8730*/  STL [R1+0x30], R20 ;  /* 0x0000301401007387 */ /* 0x0005e20000100800 */
[----:B------:R-:W-:-:S03]  /*8740*/  IMAD.MOV.U32 R174, RZ, RZ, R88 ;  /* 0x000000ffffae7224 */ /* 0x000fc600078e0058 */
[----:B------:R0:W-:Y:S04]  /*8750*/  STL [R1+0xc0], R12 ;  /* 0x0000c00c01007387 */ /* 0x0001e80000100800 */
[----:B------:R1:W-:Y:S04]  /*8760*/  STL [R1+0x34], R13 ;  /* 0x0000340d01007387 */ /* 0x0003e80000100800 */
[----:B------:R-:W3:Y:S01]  /*8770*/  LDL.LU R88, [R1+0x44] ;  /* 0x0000440001587983 */ /* 0x000ee20000300800 */
[----:B--2---:R-:W-:-:S03]  /*8780*/  IMAD.MOV.U32 R20, RZ, RZ, R217 ;  /* 0x000000ffff147224 */ /* 0x004fc600078e00d9 */
[----:B------:R-:W2:Y:S01]  /*8790*/  LDL.LU R217, [R1+0x148] ;  /* 0x0001480001d97983 */ /* 0x000ea20000300800 */
[----:B------:R-:W-:Y:S02]  /*87a0*/  IMAD.MOV.U32 R207, RZ, RZ, R21 ;  /* 0x000000ffffcf7224 */ /* 0x000fe400078e0015 */
[----:B------:R-:W-:Y:S02]  /*87b0*/  IMAD.MOV.U32 R21, RZ, RZ, R210 ;  /* 0x000000ffff157224 */ /* 0x000fe400078e00d2 */
[----:B0-----:R-:W-:Y:S02]  /*87c0*/  IMAD.MOV.U32 R12, RZ, RZ, R175 ;  /* 0x000000ffff0c7224 */ /* 0x001fe400078e00af */
[----:B-1----:R-:W-:Y:S02]  /*87d0*/  IMAD.MOV.U32 R13, RZ, RZ, R174 ;  /* 0x000000ffff0d7224 */ /* 0x002fe400078e00ae */
[----:B------:R-:W-:-:S04]  /*87e0*/  IMAD.WIDE R20, R185, 0x2, R20 ;  /* 0x00000002b9147825 */ /* 0x000fc800078e0214 */
[----:B------:R-:W-:Y:S01]  /*87f0*/  IMAD.WIDE R12, R185, 0x2, R12 ;  /* 0x00000002b90c7825 */ /* 0x000fe200078e020c */
[----:B------:R0:W-:Y:S03]  /*8800*/  STL [R1+0x38], R20 ;  /* 0x0000381401007387 */ /* 0x0001e60000100800 */
[----:B------:R-:W-:Y:S01]  /*8810*/  IMAD.MOV.U32 R210, RZ, RZ, R21 ;  /* 0x000000ffffd27224 */ /* 0x000fe200078e0015 */
[----:B------:R-:W-:Y:S04]  /*8820*/  STL [R1+0xc4], R12 ;  /* 0x0000c40c01007387 */ /* 0x000fe80000100800 */
[----:B------:R3:W-:Y:S01]  /*8830*/  STL [R1+0x3c], R13 ;  /* 0x00003c0d01007387 */ /* 0x0007e20000100800 */
[----:B0-----:R-:W-:-:S02]  /*8840*/  IMAD.MOV.U32 R20, RZ, RZ, R250 ;  /* 0x000000ffff147224 */ /* 0x001fc400078e00fa */
[----:B------:R-:W-:Y:S01]  /*8850*/  IMAD.MOV.U32 R21, RZ, RZ, R213 ;  /* 0x000000ffff157224 */ /* 0x000fe200078e00d5 */
[----:B------:R-:W4:Y:S03]  /*8860*/  LDL.LU R250, [R1+0x144] ;  /* 0x0001440001fa7983 */ /* 0x000f260000300800 */
[----:B------:R-:W-:-:S04]  /*8870*/  IMAD.WIDE R20, R185, 0x2, R20 ;  /* 0x00000002b9147825 */ /* 0x000fc800078e0214 */
[----:B---3--:R-:W-:Y:S02]  /*8880*/  IMAD.MOV.U32 R13, RZ, RZ, R88 ;  /* 0x000000ffff0d7224 */ /* 0x008fe400078e0058 */
[----:B------:R-:W-:Y:S02]  /*8890*/  IMAD.MOV.U32 R213, RZ, RZ, R21 ;  /* 0x000000ffffd57224 */ /* 0x000fe400078e0015 */
[----:B--2---:R-:W-:Y:S02]  /*88a0*/  IMAD.MOV.U32 R12, RZ, RZ, R217 ;  /* 0x000000ffff0c7224 */ /* 0x004fe400078e00d9 */
[----:B------:R-:W2:Y:S02]  /*88b0*/  LDL.LU R217, [R1+0x140] ;  /* 0x0001400001d97983 */ /* 0x000ea40000300800 */
[----:B------:R-:W-:Y:S02]  /*88c0*/  IMAD.WIDE R12, R185, 0x2, R12 ;  /* 0x00000002b90c7825 */ /* 0x000fe400078e020c */
[----:B------:R0:W-:Y:S04]  /*88d0*/  STL [R1+0x40], R20 ;  /* 0x0000401401007387 */ /* 0x0001e80000100800 */
[----:B------:R1:W-:Y:S04]  /*88e0*/  STL [R1+0xc8], R12 ;  /* 0x0000c80c01007387 */ /* 0x0003e80000100800 */
[----:B------:R3:W-:Y:S01]  /*88f0*/  STL [R1+0x44], R13 ;  /* 0x0000440d01007387 */ /* 0x0007e20000100800 */
[----:B0-----:R-:W-:-:S02]  /*8900*/  IMAD.MOV.U32 R20, RZ, RZ, R218 ;  /* 0x000000ffff147224 */ /* 0x001fc400078e00da */
[----:B------:R-:W-:Y:S01]  /*8910*/  IMAD.MOV.U32 R21, RZ, RZ, R216 ;  /* 0x000000ffff157224 */ /* 0x000fe200078e00d8 */
[----:B------:R-:W2:Y:S01]  /*8920*/  LDL.LU R218, [R1+0x13c] ;  /* 0x00013c0001da7983 */ /* 0x000ea20000300800 */
[----:B-1----:R-:W-:Y:S02]  /*8930*/  IMAD.MOV.U32 R12, RZ, RZ, R231 ;  /* 0x000000ffff0c7224 */ /* 0x002fe400078e00e7 */
[----:B------:R-:W-:-:S04]  /*8940*/  IMAD.WIDE R20, R185, 0x2, R20 ;  /* 0x00000002b9147825 */ /* 0x000fc800078e0214 */
[----:B---3--:R-:W-:Y:S02]  /*8950*/  IMAD.MOV.U32 R13, RZ, RZ, R222 ;  /* 0x000000ffff0d7224 */ /* 0x008fe400078e00de */
[----:B------:R-:W3:Y:S01]  /*8960*/  LDL.LU R222, [R1+0x138] ;  /* 0x0001380001de7983 */ /* 0x000ee20000300800 */
[----:B------:R-:W-:-:S03]  /*8970*/  IMAD.MOV.U32 R216, RZ, RZ, R21 ;  /* 0x000000ffffd87224 */ /* 0x000fc600078e0015 */
[----:B------:R-:W2:Y:S01]  /*8980*/  LDL.LU R231, [R1+0x134] ;  /* 0x0001340001e77983 */ /* 0x000ea20000300800 */
[----:B------:R-:W-:-:S03]  /*8990*/  IMAD.WIDE R12, R185, 0x2, R12 ;  /* 0x00000002b90c7825 */ /* 0x000fc600078e020c */
[----:B------:R0:W-:Y:S04]  /*89a0*/  STL [R1+0x48], R20 ;  /* 0x0000481401007387 */ /* 0x0001e80000100800 */
[----:B------:R1:W-:Y:S01]  /*89b0*/  STL [R1+0xcc], R12 ;  /* 0x0000cc0c01007387 */ /* 0x0003e20000100800 */
[----:B0-----:R-:W-:Y:S02]  /*89c0*/  IMAD.MOV.U32 R20, RZ, RZ, R85 ;  /* 0x000000ffff147224 */ /* 0x001fe400078e0055 */
[----:B------:R-:W-:Y:S01]  /*89d0*/  IMAD.MOV.U32 R21, RZ, RZ, R219 ;  /* 0x000000ffff157224 */ /* 0x000fe200078e00db */
[----:B------:R0:W-:Y:S03]  /*89e0*/  STL [R1+0x4c], R13 ;  /* 0x00004c0d01007387 */ /* 0x0001e60000100800 */
[----:B------:R-:W-:-:S04]  /*89f0*/  IMAD.WIDE R20, R185, 0x2, R20 ;  /* 0x00000002b9147825 */ /* 0x000fc800078e0214 */
[----:B-1----:R-:W-:Y:S02]  /*8a00*/  IMAD.MOV.U32 R12, RZ, RZ, R228 ;  /* 0x000000ffff0c7224 */ /* 0x002fe400078e00e4 */
[----:B0-----:R-:W-:Y:S02]  /*8a10*/  IMAD.MOV.U32 R13, RZ, RZ, R245 ;  /* 0x000000ffff0d7224 */ /* 0x001fe400078e00f5 */
[----:B------:R-:W4:Y:S04]  /*8a20*/  LDL.LU R245, [R1+0x130] ;  /* 0x0001300001f57983 */ /* 0x000f280000300800 */
[----:B------:R-:W4:Y:S04]  /*8a30*/  LDL.LU R228, [R1+0x12c] ;  /* 0x00012c0001e47983 */ /* 0x000f280000300800 */
[----:B------:R-:W-:Y:S04]  /*8a40*/  STL [R1+0x50], R20 ;  /* 0x0000501401007387 */ /* 0x000fe80000100800 */
[----:B------:R-:W4:Y:S01]  /*8a50*/  LDL.LU R85, [R1+0xd8] ;  /* 0x0000d80001557983 */ /* 0x000f220000300800 */
[----:B------:R-:W-:-:S04]  /*8a60*/  IMAD.WIDE R12, R185, 0x2, R12 ;  /* 0x00000002b90c7825 */ /* 0x000fc800078e020c */
[----:B------:R-:W-:Y:S01]  /*8a70*/  IMAD.MOV.U32 R219, RZ, RZ, R21 ;  /* 0x000000ffffdb7224 */ /* 0x000fe200078e0015 */
[----:B------:R0:W-:Y:S04]  /*8a80*/  STL [R1+0xd0], R12 ;  /* 0x0000d00c01007387 */ /* 0x0001e80000100800 */
[----:B------:R1:W-:Y:S01]  /*8a90*/  STL [R1+0x54], R13 ;  /* 0x0000540d01007387 */ /* 0x0003e20000100800 */
[----:B0-----:R-:W-:Y:S02]  /*8aa0*/  IMAD.MOV.U32 R12, RZ, RZ, R84 ;  /* 0x000000ffff0c7224 */ /* 0x001fe400078e0054 */
[----:B-1----:R-:W-:-:S04]  /*8ab0*/  IMAD.MOV.U32 R13, RZ, RZ, R89 ;  /* 0x000000ffff0d7224 */ /* 0x002fc800078e0059 */
[----:B------:R-:W-:Y:S01]  /*8ac0*/  IMAD.WIDE R12, R185, 0x2, R12 ;  /* 0x00000002b90c7825 */ /* 0x000fe200078e020c */
[-C--:B------:R-:W-:Y:S08]  /*8ad0*/  HMMA.16816.F32 R36, R168, R14.reuse, R36 ;  /* 0x0000000ea824723c */ /* 0x080ff00000001824 */
[----:B------:R-:W-:Y:S07]  /*8ae0*/  HMMA.16816.F32 R180, R16, R14, R180 ;  /* 0x0000000e10b4723c */ /* 0x000fee00000018b4 */
[----:B------:R-:W-:-:S02]  /*8af0*/  IMAD.MOV.U32 R14, RZ, RZ, R188 ;  /* 0x000000ffff0e7224 */ /* 0x000fc400078e00bc */
[----:B------:R-:W-:-:S04]  /*8b00*/  IMAD.MOV.U32 R15, RZ, RZ, R187 ;  /* 0x000000ffff0f7224 */ /* 0x000fc800078e00bb */
[----:B------:R-:W-:-:S04]  /*8b10*/  IMAD.WIDE R14, R185, 0x2, R14 ;  /* 0x00000002b90e7825 */ /* 0x000fc800078e020e */
[----:B------:R-:W-:Y:S02]  /*8b20*/  IMAD.MOV.U32 R188, RZ, RZ, R14 ;  /* 0x000000ffffbc7224 */ /* 0x000fe400078e000e */
[----:B------:R-:W-:Y:S02]  /*8b30*/  IMAD.MOV.U32 R187, RZ, RZ, R15 ;  /* 0x000000ffffbb7224 */ /* 0x000fe400078e000f */
[----:B------:R-:W-:Y:S02]  /*8b40*/  IMAD.MOV.U32 R14, RZ, RZ, R191 ;  /* 0x000000ffff0e7224 */ /* 0x000fe400078e00bf */
[----:B------:R-:W-:-:S04]  /*8b50*/  IMAD.MOV.U32 R15, RZ, RZ, R190 ;  /* 0x000000ffff0f7224 */ /* 0x000fc800078e00be */
[----:B------:R-:W-:-:S04]  /*8b60*/  IMAD.WIDE R14, R185, 0x2, R14 ;  /* 0x00000002b90e7825 */ /* 0x000fc800078e020e */
[----:B---3--:R-:W-:Y:S02]  /*8b70*/  IMAD.MOV.U32 R21, RZ, RZ, R222 ;  /* 0x000000ffff157224 */ /* 0x008fe400078e00de */
[----:B--2---:R-:W-:Y:S02]  /*8b80*/  IMAD.MOV.U32 R20, RZ, RZ, R231 ;  /* 0x000000ffff147224 */ /* 0x004fe400078e00e7 */
[----:B------:R-:W2:Y:S02]  /*8b90*/  LDL.LU R231, [R1+0x128] ;  /* 0x0001280001e77983 */ /* 0x000ea40000300800 */
[----:B------:R-:W-:-:S05]  /*8ba0*/  IMAD.WIDE R20, R185, 0x2, R20 ;  /* 0x00000002b9147825 */ /* 0x000fca00078e0214 */
[----:B------:R0:W-:Y:S01]  /*8bb0*/  STL [R1+0x58], R20 ;  /* 0x0000581401007387 */ /* 0x0001e20000100800 */
[----:B------:R-:W-:-:S03]  /*8bc0*/  IMAD.MOV.U32 R222, RZ, RZ, R21 ;  /* 0x000000ffffde7224 */ /* 0x000fc600078e0015 */
[----:B------:R-:W-:Y:S04]  /*8bd0*/  STL [R1+0xd4], R12 ;  /* 0x0000d40c01007387 */ /* 0x000fe80000100800 */
[----:B------:R4:W-:Y:S01]  /*8be0*/  STL [R1+0x5c], R13 ;  /* 0x00005c0d01007387 */ /* 0x0009e20000100800 */
[----:B0-----:R-:W-:Y:S02]  /*8bf0*/  IMAD.MOV.U32 R20, RZ, RZ, R240 ;  /* 0x000000ffff147224 */ /* 0x001fe400078e00f0 */
[----:B------:R-:W-:Y:S01]  /*8c00*/  IMAD.MOV.U32 R21, RZ, RZ, R225 ;  /* 0x000000ffff157224 */ /* 0x000fe200078e00e1 */
[----:B------:R-:W3:Y:S03]  /*8c10*/  LDL.LU R240, [R1+0x124] ;  /* 0x0001240001f07983 */ /* 0x000ee60000300800 */
[----:B------:R-:W-:-:S04]  /*8c20*/  IMAD.WIDE R20, R185, 0x2, R20 ;  /* 0x00000002b9147825 */ /* 0x000fc800078e0214 */
[----:B----4-:R-:W-:Y:S02]  /*8c30*/  IMAD.MOV.U32 R13, RZ, RZ, R245 ;  /* 0x000000ffff0d7224 */ /* 0x010fe400078e00f5 */
[----:B------:R-:W3:Y:S01]  /*8c40*/  LDL.LU R245, [R1+0x120] ;  /* 0x0001200001f57983 */ /* 0x000ee20000300800 */
[----:B------:R-:W-:-:S04]  /*8c50*/  IMAD.MOV.U32 R12, RZ, RZ, R85 ;  /* 0x000000ffff0c7224 */ /* 0x000fc800078e0055 */
[----:B------:R-:W-:Y:S01]  /*8c60*/  IMAD.WIDE R12, R185, 0x2, R12 ;  /* 0x00000002b90c7825 */ /* 0x000fe200078e020c */
[----:B------:R-:W-:Y:S04]  /*8c70*/  STL [R1+0x60], R20 ;  /* 0x0000601401007387 */ /* 0x000fe80000100800 */
[----:B------:R-:W-:Y:S04]  /*8c80*/  STL [R1+0xd8], R12 ;  /* 0x0000d80c01007387 */ /* 0x000fe80000100800 */
[----:B------:R0:W-:Y:S02]  /*8c90*/  STL [R1+0x64], R13 ;  /* 0x0000640d01007387 */ /* 0x0001e40000100800 */
[----:B0-----:R-:W-:-:S02]  /*8ca0*/  IMAD.MOV.U32 R13, RZ, RZ, R3 ;  /* 0x000000ffff0d7224 */ /* 0x001fc400078e0003 */
[----:B------:R-:W3:Y:S01]  /*8cb0*/  LDL.LU R3, [R1+0x11c] ;  /* 0x00011c0001037983 */ /* 0x000ee20000300800 */
[----:B------:R-:W-:Y:S02]  /*8cc0*/  IMAD.MOV.U32 R191, RZ, RZ, R14 ;  /* 0x000000ffffbf7224 */ /* 0x000fe400078e000e */
[----:B------:R-:W-:Y:S02]  /*8cd0*/  IMAD.MOV.U32 R190, RZ, RZ, R15 ;  /* 0x000000ffffbe7224 */ /* 0x000fe400078e000f */
[----:B------:R-:W-:Y:S02]  /*8ce0*/  IMAD.MOV.U32 R14, RZ, RZ, R194 ;  /* 0x000000ffff0e7224 */ /* 0x000fe400078e00c2 */
[----:B------:R-:W-:-:S04]  /*8cf0*/  IMAD.MOV.U32 R15, RZ, RZ, R193 ;  /* 0x000000ffff0f7224 */ /* 0x000fc800078e00c1 */
[----:B------:R-:W-:-:S04]  /*8d00*/  IMAD.WIDE R14, R185, 0x2, R14 ;  /* 0x00000002b90e7825 */ /* 0x000fc800078e020e */
        /* <DEDUP_REMOVED lines=38> */
[----:B------:R-:W-:Y:S02]  /*8f70*/  IMAD.MOV.U32 R15, RZ, RZ, R217 ;  /* 0x000000ffff0f7224 */ /* 0x000fe400078e00d9 */
[----:B------:R-:W-:Y:S02]  /*8f80*/  IMAD.MOV.U32 R225, RZ, RZ, R21 ;  /* 0x000000ffffe17224 */ /* 0x000fe400078e0015 */
[----:B------:R-:W-:-:S04]  /*8f90*/  IMAD.WIDE R14, R185, 0x2, R14 ;  /* 0x00000002b90e7825 */ /* 0x000fc800078e020e */
[----:B------:R-:W-:Y:S02]  /*8fa0*/  IMAD.MOV.U32 R20, RZ, RZ, R177 ;  /* 0x000000ffff147224 */ /* 0x000fe400078e00b1 */
[----:B------:R-:W-:Y:S02]  /*8fb0*/  IMAD.MOV.U32 R21, RZ, RZ, R227 ;  /* 0x000000ffff157224 */ /* 0x000fe400078e00e3 */
[----:B------:R-:W-:Y:S02]  /*8fc0*/  IMAD.MOV.U32 R12, RZ, RZ, R234 ;  /* 0x000000ffff0c7224 */ /* 0x000fe400078e00ea */
[----:B------:R-:W-:Y:S01]  /*8fd0*/  IMAD.MOV.U32 R218, RZ, RZ, R14 ;  /* 0x000000ffffda7224 */ /* 0x000fe200078e000e */
[----:B------:R-:W4:Y:S01]  /*8fe0*/  LDL.LU R234, [R1+0x118] ;  /* 0x0001180001ea7983 */ /* 0x000f220000300800 */
[----:B------:R-:W-:Y:S02]  /*8ff0*/  IMAD.MOV.U32 R217, RZ, RZ, R15 ;  /* 0x000000ffffd97224 */ /* 0x000fe400078e000f */
[----:B------:R-:W-:-:S02]  /*9000*/  IMAD.MOV.U32 R14, RZ, RZ, R221 ;  /* 0x000000ffff0e7224 */ /* 0x000fc400078e00dd */
[----:B------:R-:W-:Y:S02]  /*9010*/  IMAD.MOV.U32 R15, RZ, RZ, R220 ;  /* 0x000000ffff0f7224 */ /* 0x000fe400078e00dc */
[----:B------:R-:W-:-:S04]  /*9020*/  IMAD.WIDE R20, R185, 0x2, R20 ;  /* 0x00000002b9147825 */ /* 0x000fc800078e0214 */
[C---:B------:R-:W-:Y:S01]  /*9030*/  IMAD.WIDE R12, R185.reuse, 0x2, R12 ;  /* 0x00000002b90c7825 */ /* 0x040fe200078e020c */
[----:B------:R-:W-:Y:S03]  /*9040*/  STL [R1+0x68], R20 ;  /* 0x0000681401007387 */ /* 0x000fe60000100800 */
[----:B------:R-:W-:Y:S01]  /*9050*/  IMAD.WIDE R14, R185, 0x2, R14 ;  /* 0x00000002b90e7825 */ /* 0x000fe200078e020e */
[----:B------:R0:W-:Y:S03]  /*9060*/  STL [R1+0xdc], R12 ;  /* 0x0000dc0c01007387 */ /* 0x0001e60000100800 */
[----:B------:R-:W-:Y:S01]  /*9070*/  IMAD.MOV.U32 R221, RZ, RZ, R14 ;  /* 0x000000ffffdd7224 */ /* 0x000fe200078e000e */
[----:B------:R1:W-:Y:S01]  /*9080*/  STL [R1+0x6c], R13 ;  /* 0x00006c0d01007387 */ /* 0x0003e20000100800 */
[----:B------:R-:W-:-:S02]  /*9090*/  IMAD.MOV.U32 R220, RZ, RZ, R15 ;  /* 0x000000ffffdc7224 */ /* 0x000fc400078e000f */
[----:B------:R-:W-:Y:S01]  /*90a0*/  IMAD.MOV.U32 R14, RZ, RZ, R224 ;  /* 0x000000ffff0e7224 */ /* 0x000fe200078e00e0 */
[----:B------:R-:W4:Y:S01]  /*90b0*/  LDL.LU R177, [R1+0xe8] ;  /* 0x0000e80001b17983 */ /* 0x000f220000300800 */
        /* <DEDUP_REMOVED lines=9> */
[----:B0-----:R-:W-:Y:S02]  /*9150*/  IMAD.MOV.U32 R12, RZ, RZ, R80 ;  /* 0x000000ffff0c7224 */ /* 0x001fe400078e0050 */
[----:B-1----:R-:W-:Y:S02]  /*9160*/  IMAD.MOV.U32 R13, RZ, RZ, R238 ;  /* 0x000000ffff0d7224 */ /* 0x002fe400078e00ee */
[----:B------:R-:W-:Y:S02]  /*9170*/  IMAD.MOV.U32 R14, RZ, RZ, R76 ;  /* 0x000000ffff0e7224 */ /* 0x000fe400078e004c */
[----:B------:R-:W-:-:S02]  /*9180*/  IMAD.MOV.U32 R15, RZ, RZ, R81 ;  /* 0x000000ffff0f7224 */ /* 0x000fc400078e0051 */
[----:B------:R-:W-:Y:S02]  /*9190*/  IMAD.MOV.U32 R227, RZ, RZ, R21 ;  /* 0x000000ffffe37224 */ /* 0x000fe400078e0015 */
[----:B------:R-:W-:-:S04]  /*91a0*/  IMAD.WIDE R12, R185, 0x2, R12 ;  /* 0x00000002b90c7825 */ /* 0x000fc800078e020c */
[----:B------:R-:W-:Y:S02]  /*91b0*/  IMAD.MOV.U32 R21, RZ, RZ, R228 ;  /* 0x000000ffff157224 */ /* 0x000fe400078e00e4 */
[----:B------:R-:W-:Y:S01]  /*91c0*/  IMAD.WIDE R14, R185, 0x2, R14 ;  /* 0x00000002b90e7825 */ /* 0x000fe200078e020e */
[----:B------:R-:W-:Y:S03]  /*91d0*/  STL [R1+0x70], R12 ;  /* 0x0000700c01007387 */ /* 0x000fe60000100800 */
[----:B------:R-:W-:Y:S01]  /*91e0*/  IMAD.MOV.U32 R238, RZ, RZ, R13 ;  /* 0x000000ffffee7224 */ /* 0x000fe200078e000d */
[----:B------:R0:W-:Y:S04]  /*91f0*/  STL [R1+0xe0], R14 ;  /* 0x0000e00e01007387 */ /* 0x0001e80000100800 */
[----:B------:R1:W-:Y:S01]  /*9200*/  STL [R1+0x74], R15 ;  /* 0x0000740f01007387 */ /* 0x0003e20000100800 */
[----:B0-----:R-:W-:-:S02]  /*9210*/  IMAD.MOV.U32 R14, RZ, RZ, R176 ;  /* 0x000000ffff0e7224 */ /* 0x001fc400078e00b0 */
[----:B-1----:R-:W-:Y:S02]  /*9220*/  IMAD.MOV.U32 R15, RZ, RZ, R77 ;  /* 0x000000ffff0f7224 */ /* 0x002fe400078e004d */
[----:B--2---:R-:W-:-:S04]  /*9230*/  IMAD.MOV.U32 R20, RZ, RZ, R231 ;  /* 0x000000ffff147224 */ /* 0x004fc800078e00e7 */
[----:B------:R-:W-:-:S04]  /*9240*/  IMAD.WIDE R20, R185, 0x2, R20 ;  /* 0x00000002b9147825 */ /* 0x000fc800078e0214 */
[----:B------:R-:W-:Y:S02]  /*9250*/  IMAD.MOV.U32 R231, RZ, RZ, R20 ;  /* 0x000000ffffe77224 */ /* 0x000fe400078e0014 */
[----:B------:R-:W-:Y:S02]  /*9260*/  IMAD.MOV.U32 R228, RZ, RZ, R21 ;  /* 0x000000ffffe47224 */ /* 0x000fe400078e0015 */
[----:B------:R-:W-:Y:S02]  /*9270*/  IMAD.MOV.U32 R20, RZ, RZ, R239 ;  /* 0x000000ffff147224 */ /* 0x000fe400078e00ef */
[----:B------:R-:W-:Y:S02]  /*9280*/  IMAD.MOV.U32 R21, RZ, RZ, R229 ;  /* 0x000000ffff157224 */ /* 0x000fe400078e00e5 */
[----:B------:R-:W-:-:S04]  /*9290*/  IMAD.WIDE R14, R185, 0x2, R14 ;  /* 0x00000002b90e7825 */ /* 0x000fc800078e020e */
[----:B---3--:R-:W-:Y:S02]  /*92a0*/  IMAD.MOV.U32 R13, RZ, RZ, R240 ;  /* 0x000000ffff0d7224 */ /* 0x008fe400078e00f0 */
[----:B------:R-:W-:-:S04]  /*92b0*/  IMAD.WIDE R20, R185, 0x2, R20 ;  /* 0x00000002b9147825 */ /* 0x000fc800078e0214 */
[----:B------:R-:W-:Y:S02]  /*92c0*/  IMAD.MOV.U32 R12, RZ, RZ, R245 ;  /* 0x000000ffff0c7224 */ /* 0x000fe400078e00f5 */
[----:B------:R-:W2:Y:S02]  /*92d0*/  LDL.LU R245, [R1+0x114] ;  /* 0x0001140001f57983 */ /* 0x000ea40000300800 */
[----:B------:R-:W-:-:S05]  /*92e0*/  IMAD.WIDE R12, R185, 0x2, R12 ;  /* 0x00000002b90c7825 */ /* 0x000fca00078e020c */
[----:B------:R-:W-:Y:S01]  /*92f0*/  STL [R1+0x78], R12 ;  /* 0x0000780c01007387 */ /* 0x000fe20000100800 */
[----:B------:R-:W-:-:S03]  /*9300*/  IMAD.MOV.U32 R229, RZ, RZ, R21 ;  /* 0x000000ffffe57224 */ /* 0x000fc600078e0015 */
[----:B------:R0:W-:Y:S04]  /*9310*/  STL [R1+0xe4], R14 ;  /* 0x0000e40e01007387 */ /* 0x0001e80000100800 */
[----:B------:R1:W-:Y:S01]  /*9320*/  STL [R1+0x7c], R15 ;  /* 0x00007c0f01007387 */ /* 0x0003e20000100800 */
[----:B0-----:R-:W-:-:S03]  /*9330*/  IMAD.MOV.U32 R14, RZ, RZ, R248 ;  /* 0x000000ffff0e7224 */ /* 0x001fc600078e00f8 */
[----:B------:R-:W3:Y:S01]  /*9340*/  LDL.LU R248, [R1+0x110] ;  /* 0x0001100001f87983 */ /* 0x000ee20000300800 */
[----:B------:R-:W-:-:S03]  /*9350*/  IMAD.MOV.U32 R21, RZ, RZ, R3 ;  /* 0x000000ffff157224 */ /* 0x000fc600078e0003 */
[----:B------:R-:W2:Y:S01]  /*9360*/  LDL.LU R3, [R1+0x10c] ;  /* 0x00010c0001037983 */ /* 0x000ea20000300800 */
[----:B------:R-:W-:Y:S02]  /*9370*/  IMAD.MOV.U32 R239, RZ, RZ, R20 ;  /* 0x000000ffffef7224 */ /* 0x000fe400078e0014 */
[----:B-1----:R-:W-:-:S04]  /*9380*/  IMAD.MOV.U32 R15, RZ, RZ, R242 ;  /* 0x000000ffff0f7224 */ /* 0x002fc800078e00f2 */
[----:B------:R-:W-:-:S05]  /*9390*/  IMAD.WIDE R14, R185, 0x2, R14 ;  /* 0x00000002b90e7825 */ /* 0x000fca00078e020e */
[----:B------:R0:W-:Y:S01]  /*93a0*/  STL [R1+0x80], R14 ;  /* 0x0000800e01007387 */ /* 0x0001e20000100800 */
[----:B------:R-:W-:Y:S02]  /*93b0*/  IMAD.MOV.U32 R242, RZ, RZ, R15 ;  /* 0x000000fffff27224 */ /* 0x000fe400078e000f */
[----:B0-----:R-:W-:Y:S02]  /*93c0*/  IMAD.MOV.U32 R14, RZ, RZ, R178 ;  /* 0x000000ffff0e7224 */ /* 0x001fe400078e00b2 */
[----:B------:R-:W-:-:S04]  /*93d0*/  IMAD.MOV.U32 R15, RZ, RZ, R244 ;  /* 0x000000ffff0f7224 */ /* 0x000fc800078e00f4 */
[----:B------:R-:W-:-:S04]  /*93e0*/  IMAD.WIDE R14, R185, 0x2, R14 ;  /* 0x00000002b90e7825 */ /* 0x000fc800078e020e */
[----:B------:R-:W-:Y:S02]  /*93f0*/  IMAD.MOV.U32 R244, RZ, RZ, R15 ;  /* 0x000000fffff47224 */ /* 0x000fe400078e000f */
[----:B----4-:R-:W-:-:S04]  /*9400*/  IMAD.MOV.U32 R20, RZ, RZ, R177 ;  /* 0x000000ffff147224 */ /* 0x010fc800078e00b1 */
[----:B------:R-:W-:-:S05]  /*9410*/  IMAD.WIDE R20, R185, 0x2, R20 ;  /* 0x00000002b9147825 */ /* 0x000fca00078e0214 */
[----:B------:R0:W-:Y:S04]  /*9420*/  STL [R1+0xe8], R20 ;  /* 0x0000e81401007387 */ /* 0x0001e80000100800 */
[----:B------:R1:W-:Y:S01]  /*9430*/  STL [R1+0x84], R21 ;  /* 0x0000841501007387 */ /* 0x0003e20000100800 */
[----:B0-----:R-:W-:Y:S02]  /*9440*/  IMAD.MOV.U32 R20, RZ, RZ, R7 ;  /* 0x000000ffff147224 */ /* 0x001fe400078e0007 */
[----:B-1----:R-:W-:Y:S02]  /*9450*/  IMAD.MOV.U32 R21, RZ, RZ, R251 ;  /* 0x000000ffff157224 */ /* 0x002fe400078e00fb */
[----:B------:R-:W4:Y:S04]  /*9460*/  LDL.LU R251, [R1+0x108] ;  /* 0x0001080001fb7983 */ /* 0x000f280000300800 */
[----:B------:R-:W4:Y:S01]  /*9470*/  LDL.LU R7, [R1+0x104] ;  /* 0x0001040001077983 */ /* 0x000f220000300800 */
[----:B------:R-:W-:-:S03]  /*9480*/  IMAD.WIDE R20, R185, 0x2, R20 ;  /* 0x00000002b9147825 */ /* 0x000fc600078e0214 */
[----:B------:R0:W-:Y:S04]  /*9490*/  STL [R1+0x88], R14 ;  /* 0x0000880e01007387 */ /* 0x0001e80000100800 */
[----:B------:R1:W-:Y:S04]  /*94a0*/  STL [R1+0xec], R20 ;  /* 0x0000ec1401007387 */ /* 0x0003e80000100800 */
[----:B------:R1:W-:Y:S01]  /*94b0*/  STL [R1+0x8c], R21 ;  /* 0x00008c1501007387 */ /* 0x0003e20000100800 */
[----:B0-----:R-:W-:Y:S02]  /*94c0*/  IMAD.MOV.U32 R14, RZ, RZ, R179 ;  /* 0x000000ffff0e7224 */ /* 0x001fe400078e00b3 */
[----:B------:R-:W-:-:S02]  /*94d0*/  IMAD.MOV.U32 R15, RZ, RZ, R246 ;  /* 0x000000ffff0f7224 */ /* 0x000fc400078e00f6 */
[----:B-1----:R-:W-:Y:S02]  /*94e0*/  IMAD.MOV.U32 R20, RZ, RZ, R29 ;  /* 0x000000ffff147224 */ /* 0x002fe400078e001d */
[----:B------:R-:W-:Y:S02]  /*94f0*/  IMAD.MOV.U32 R21, RZ, RZ, R28 ;  /* 0x000000ffff157224 */ /* 0x000fe400078e001c */
[----:B------:R-:W-:-:S04]  /*9500*/  IMAD.WIDE R14, R185, 0x2, R14 ;  /* 0x00000002b90e7825 */ /* 0x000fc800078e020e */
[----:B------:R-:W-:Y:S01]  /*9510*/  IMAD.WIDE R20, R185, 0x2, R20 ;  /* 0x00000002b9147825 */ /* 0x000fe200078e0214 */
[----:B------:R2:W-:Y:S04]  /*9520*/  STL [R1+0x90], R14 ;  /* 0x0000900e01007387 */ /* 0x0005e80000100800 */
[----:B------:R0:W-:Y:S04]  /*9530*/  STL [R1+0xf0], R20 ;  /* 0x0000f01401007387 */ /* 0x0001e80000100800 */
[----:B------:R1:W-:Y:S01]  /*9540*/  STL [R1+0x94], R21 ;  /* 0x0000941501007387 */ /* 0x0003e20000100800 */
[----:B--2---:R-:W-:-:S03]  /*9550*/  IMAD.MOV.U32 R14, RZ, RZ, R3 ;  /* 0x000000ffff0e7224 */ /* 0x004fc600078e0003 */
[----:B------:R-:W2:Y:S01]  /*9560*/  LDL.LU R3, [R1+0x100] ;  /* 0x0001000001037983 */ /* 0x000ea20000300800 */
        /* <DEDUP_REMOVED lines=20> */
[----:B---3--:R-:W-:Y:S02]  /*96b0*/  IMAD.MOV.U32 R15, RZ, RZ, R248 ;  /* 0x000000ffff0f7224 */ /* 0x008fe400078e00f8 */
[----:B0-----:R-:W-:Y:S02]  /*96c0*/  IMAD.MOV.U32 R20, RZ, RZ, R25 ;  /* 0x000000ffff147224 */ /* 0x001fe400078e0019 */
[----:B-1----:R-:W-:Y:S01]  /*96d0*/  IMAD.MOV.U32 R21, RZ, RZ, R24 ;  /* 0x000000ffff157224 */ /* 0x002fe200078e0018 */
[----:B------:R-:W0:Y:S01]  /*96e0*/  S2R R6, SR_TID.X ;  /* 0x0000000000067919 */ /* 0x000e220000002100 */
[----:B------:R-:W-:Y:S02]  /*96f0*/  IMAD.MOV.U32 R247, RZ, RZ, R12 ;  /* 0x000000fffff77224 */ /* 0x000fe400078e000c */
[----:B------:R-:W-:Y:S02]  /*9700*/  IMAD.MOV.U32 R235, RZ, RZ, R13 ;  /* 0x000000ffffeb7224 */ /* 0x000fe400078e000d */
[----:B------:R-:W-:-:S04]  /*9710*/  IMAD.WIDE R14, R185, 0x2, R14 ;  /* 0x00000002b90e7825 */ /* 0x000fc800078e020e */
[----:B------:R-:W-:Y:S01]  /*9720*/  IMAD.WIDE R20, R185, 0x2, R20 ;  /* 0x00000002b9147825 */ /* 0x000fe200078e0214 */
[----:B------:R1:W-:Y:S01]  /*9730*/  STL [R1+0x98], R14 ;  /* 0x0000980e01007387 */ /* 0x0003e20000100800 */
[----:B------:R-:W-:-:S03]  /*9740*/  UIADD3 UR5, UR5, -0x1, URZ ;  /* 0xffffffff05057890 */ /* 0x000fc6000fffe03f */
[----:B------:R3:W-:Y:S04]  /*9750*/  STL [R1+0xf4], R20 ;  /* 0x0000f41401007387 */ /* 0x0007e80000100800 */
[----:B------:R3:W-:Y:S01]  /*9760*/  STL [R1+0x9c], R21 ;  /* 0x00009c1501007387 */ /* 0x0007e20000100800 */
[----:B------:R-:W-:Y:S01]  /*9770*/  ISETP.NE.U32.AND P0, PT, RZ, UR5, PT ;  /* 0x00000005ff007c0c */ /* 0x000fe2000bf05070 */
[----:B------:R-:W-:Y:S01]  /*9780*/  HMMA.16816.F32 R48, R16, R22, R48 ;  /* 0x000000161030723c */ /* 0x000fe20000001830 */
[----:B------:R-:W-:Y:S02]  /*9790*/  IMAD.MOV.U32 R248, RZ, RZ, R15 ;  /* 0x000000fffff87224 */ /* 0x000fe400078e000f */
[----:B-1----:R-:W-:Y:S02]  /*97a0*/  IMAD.MOV.U32 R14, RZ, RZ, R250 ;  /* 0x000000ffff0e7224 */ /* 0x002fe400078e00fa */
[----:B------:R-:W-:-:S03]  /*97b0*/  IMAD.MOV.U32 R15, RZ, RZ, R237 ;  /* 0x000000ffff0f7224 */ /* 0x000fc600078e00ed */
[----:B------:R-:W-:Y:S01]  /*97c0*/  HMMA.16816.F32 R60, R16, R26, R60 ;  /* 0x0000001a103c723c */ /* 0x000fe2000000183c */
[----:B0-----:R-:W-:Y:S01]  /*97d0*/  LOP3.LUT R6, R6, 0x3f, RZ, 0xc0, !PT ;  /* 0x0000003f06067812 */ /* 0x001fe200078ec0ff */
[----:B------:R-:W-:-:S06]  /*97e0*/  IMAD.WIDE R14, R185, 0x2, R14 ;  /* 0x00000002b90e7825 */ /* 0x000fcc00078e020e */
[C---:B------:R-:W-:Y:S08]  /*97f0*/  HMMA.16816.F32 R72, R16.reuse, R30, R72 ;  /* 0x0000001e1048723c */ /* 0x040ff00000001848 */
[C---:B------:R-:W-:Y:S08]  /*9800*/  HMMA.16816.F32 R100, R16.reuse, R78, R100 ;  /* 0x0000004e1064723c */ /* 0x040ff00000001864 */
[C---:B------:R-:W-:Y:S08]  /*9810*/  HMMA.16816.F32 R96, R16.reuse, R82, R96 ;  /* 0x000000521060723c */ /* 0x040ff00000001860 */
[C---:B------:R-:W-:Y:S08]  /*9820*/  HMMA.16816.F32 R92, R16.reuse, R86, R92 ;  /* 0x00000056105c723c */ /* 0x040ff0000000185c */
[----:B------:R-:W-:Y:S07]  /*9830*/  HMMA.16816.F32 R8, R16, R90, R8 ;  /* 0x0000005a1008723c */ /* 0x000fee0000001808 */
[----:B------:R-:W-:-:S02]  /*9840*/  IMAD.MOV.U32 R16, RZ, RZ, R249 ;  /* 0x000000ffff107224 */ /* 0x000fc400078e00f9 */
[----:B------:R-:W-:Y:S01]  /*9850*/  IMAD.MOV.U32 R17, RZ, RZ, R236 ;  /* 0x000000ffff117224 */ /* 0x000fe200078e00ec */
[----:B------:R-:W-:Y:S03]  /*9860*/  HMMA.16816.F32 R44, R168, R22, R44 ;  /* 0x00000016a82c723c */ /* 0x000fe6000000182c */
[----:B------:R-:W-:-:S05]  /*9870*/  IMAD.WIDE R16, R185, 0x2, R16 ;  /* 0x00000002b9107825 */ /* 0x000fca00078e0210 */
[----:B------:R-:W-:Y:S01]  /*9880*/  HMMA.16816.F32 R56, R168, R26, R56 ;  /* 0x0000001aa838723c */ /* 0x000fe20000001838 */
[----:B------:R-:W-:Y:S02]  /*9890*/  IMAD.SHL.U32 R6, R6, 0x2, RZ ;  /* 0x0000000206067824 */ /* 0x000fe400078e00ff */
[----:B------:R-:W-:Y:S02]  /*98a0*/  IMAD.MOV.U32 R249, RZ, RZ, R16 ;  /* 0x000000fffff97224 */ /* 0x000fe400078e0010 */
[----:B----4-:R-:W-:Y:S02]  /*98b0*/  IMAD.MOV.U32 R13, RZ, RZ, R251 ;  /* 0x000000ffff0d7224 */ /* 0x010fe400078e00fb */
[----:B------:R-:W-:Y:S02]  /*98c0*/  IMAD.MOV.U32 R12, RZ, RZ, R7 ;  /* 0x000000ffff0c7224 */ /* 0x000fe400078e0007 */
[----:B------:R3:W5:Y:S02]  /*98d0*/  LDL.LU R7, [R1+0xfc] ;  /* 0x0000fc0001077983 */ /* 0x0007640000300800 */
[----:B------:R-:W-:-:S05]  /*98e0*/  IMAD.WIDE R12, R185, 0x2, R12 ;  /* 0x00000002b90c7825 */ /* 0x000fca00078e020c */
[----:B------:R3:W-:Y:S01]  /*98f0*/  STL [R1+0xa0], R12 ;  /* 0x0000a00c01007387 */ /* 0x0007e20000100800 */
[----:B------:R-:W-:Y:S01]  /*9900*/  HMMA.16816.F32 R68, R168, R30, R68 ;  /* 0x0000001ea844723c */ /* 0x000fe20000001844 */
[----:B------:R-:W-:Y:S02]  /*9910*/  IMAD.MOV.U32 R236, RZ, RZ, R17 ;  /* 0x000000ffffec7224 */ /* 0x000fe400078e0011 */
[----:B------:R-:W-:Y:S02]  /*9920*/  IMAD.MOV.U32 R250, RZ, RZ, R14 ;  /* 0x000000fffffa7224 */ /* 0x000fe400078e000e */
[----:B------:R-:W-:-:S03]  /*9930*/  IMAD.MOV.U32 R237, RZ, RZ, R15 ;  /* 0x000000ffffed7224 */ /* 0x000fc600078e000f */
[----:B------:R-:W-:Y:S01]  /*9940*/  HMMA.16816.F32 R116, R168, R78, R116 ;  /* 0x0000004ea874723c */ /* 0x000fe20000001874 */
[----:B------:R-:W-:-:S07]  /*9950*/  IMAD.MOV.U32 R251, RZ, RZ, R13 ;  /* 0x000000fffffb7224 */ /* 0x000fce00078e000d */
[C---:B------:R-:W-:Y:S08]  /*9960*/  HMMA.16816.F32 R112, R168.reuse, R82, R112 ;  /* 0x00000052a870723c */ /* 0x040ff00000001870 */
[C---:B------:R-:W-:Y:S08]  /*9970*/  HMMA.16816.F32 R108, R168.reuse, R86, R108 ;  /* 0x00000056a86c723c */ /* 0x040ff0000000186c */
[----:B------:R-:W-:Y:S01]  /*9980*/  HMMA.16816.F32 R104, R168, R90, R104 ;  /* 0x0000005aa868723c */ /* 0x000fe20000001868 */
[----:B--2---:R-:W-:Y:S01]  /*9990*/  IADD3 R3, R3, -0x20, RZ ;  /* 0xffffffe003037810 */ /* 0x004fe20007ffe0ff */
[----:B---3--:R-:W-:Y:S01]  /*99a0*/  @!P0 CALL.REL.NOINC `(.L_x_1) ;  /* 0x0000001000008944 */ /* 0x008fe20003c00000 */
[----:B------:R-:W-:Y:S05]  /*99b0*/  BRA `(.L_x_2) ;  /* 0xffffb7f000007947 */ /* 0x000fea000383ffff */
.L_x_1:
[----:B------:R-:W-:Y:S02]  /*99c0*/  F2FP.PACK_AB R77, R99, R98 ;  /* 0x00000062634d723e */ /* 0x000fe400000000ff */
[----:B------:R-:W-:-:S02]  /*99d0*/  F2FP.PACK_AB R99, R9, R8 ;  /* 0x000000080963723e */ /* 0x000fc400000000ff */
[----:B------:R-:W-:Y:S02]  /*99e0*/  F2FP.PACK_AB R79, R11, R10 ;  /* 0x0000000a0b4f723e */ /* 0x000fe400000000ff */
[----:B------:R-:W-:Y:S02]  /*99f0*/  F2FP.PACK_AB R97, R97, R96 ;  /* 0x000000606161723e */ /* 0x000fe400000000ff */
[----:B------:R-:W-:Y:S02]  /*9a00*/  F2FP.PACK_AB R81, R115, R114 ;  /* 0x000000727351723e */ /* 0x000fe400000000ff */
[----:B------:R-:W-:Y:S02]  /*9a10*/  F2FP.PACK_AB R113, R113, R112 ;  /* 0x000000707171723e */ /* 0x000fe400000000ff */
        /* <DEDUP_REMOVED lines=58> */
.L_x_0:
[----:B------:R-:W2:Y:S04]  /*9dc0*/  LDL.LU R28, [R1+0xf8] ;  /* 0x0000f800011c7983 */ /* 0x000ea80000300800 */
[----:B------:R-:W1:Y:S02]  /*9dd0*/  S2R R5, SR_TID.X ;  /* 0x0000000000057919 */ /* 0x000e640000002100 */
[C---:B-1----:R-:W-:Y:S02]  /*9de0*/  IMAD.SHL.U32 R0, R5.reuse, 0x100, RZ ;  /* 0x0000010005007824 */ /* 0x042fe400078e00ff */
[----:B------:R-:W-:-:S03]  /*9df0*/  IMAD.SHL.U32 R3, R5, 0x20, RZ ;  /* 0x0000002005037824 */ /* 0x000fc600078e00ff */
[----:B------:R-:W-:Y:S01]  /*9e00*/  LOP3.LUT R0, R0, 0x1800, RZ, 0xc0, !PT ;  /* 0x0000180000007812 */ /* 0x000fe200078ec0ff */
[----:B------:R-:W-:-:S03]  /*9e10*/  IMAD.SHL.U32 R2, R5, 0x4, RZ ;  /* 0x0000000405027824 */ /* 0x000fc600078e00ff */
[----:B------:R-:W-:-:S04]  /*9e20*/  LOP3.LUT R3, R0, 0x460, R3, 0xf8, !PT ;  /* 0x0000046000037812 */ /* 0x000fc800078ef803 */
[----:B------:R-:W-:Y:S01]  /*9e30*/  LOP3.LUT R52, R3, 0x70, R2, 0x78, !PT ;  /* 0x0000007003347812 */ /* 0x000fe200078e7802 */
[----:B------:R-:W-:Y:S01]  /*9e40*/  BAR.SYNC.DEFER_BLOCKING 0x0 ;  /* 0x0000000000007b1d */ /* 0x000fe20000010000 */
[C---:B------:R-:W-:Y:S01]  /*9e50*/  IMAD.SHL.U32 R4, R5.reuse, 0x400, RZ ;  /* 0x0000040005047824 */ /* 0x040fe200078e00ff */
[----:B------:R-:W-:-:S04]  /*9e60*/  LOP3.LUT R5, R5, 0x3f, RZ, 0xc0, !PT ;  /* 0x0000003f05057812 */ /* 0x000fc800078ec0ff */
[----:B------:R-:W-:Y:S01]  /*9e70*/  LOP3.LUT R4, R4, 0x1800, RZ, 0xc0, !PT ;  /* 0x0000180004047812 */ /* 0x000fe200078ec0ff */
[----:B------:R-:W-:Y:S04]  /*9e80*/  STS.128 [R52], R156 ;  /* 0x0000009c34007388 */ /* 0x000fe80000000c00 */
[----:B------:R-:W-:Y:S04]  /*9e90*/  STS.128 [R52+0x80], R8 ;  /* 0x0000800834007388 */ /* 0x000fe80000000c00 */
[----:B------:R1:W-:Y:S04]  /*9ea0*/  STS.128 [R52+0x100], R40 ;  /* 0x0001002834007388 */ /* 0x0003e80000000c00 */
[----:B------:R-:W-:Y:S04]  /*9eb0*/  STS.128 [R52+0x180], R16 ;  /* 0x0001801034007388 */ /* 0x000fe80000000c00 */
[----:B------:R3:W-:Y:S04]  /*9ec0*/  STS.128 [R52+0x200], R44 ;  /* 0x0002002c34007388 */ /* 0x0007e80000000c00 */
[----:B------:R-:W-:Y:S04]  /*9ed0*/  STS.128 [R52+0x280], R20 ;  /* 0x0002801434007388 */ /* 0x000fe80000000c00 */
[----:B------:R4:W-:Y:S04]  /*9ee0*/  STS.128 [R52+0x300], R48 ;  /* 0x0003003034007388 */ /* 0x0009e80000000c00 */
[----:B------:R-:W-:Y:S01]  /*9ef0*/  STS.128 [R52+0x380], R24 ;  /* 0x0003801834007388 */ /* 0x000fe20000000c00 */
[----:B------:R-:W-:-:S03]  /*9f00*/  IMAD R3, R5, 0x10, R4 ;  /* 0x0000001005037824 */ /* 0x000fc600078e0204 */
[----:B------:R-:W-:Y:S01]  /*9f10*/  BAR.SYNC.DEFER_BLOCKING 0x0 ;  /* 0x0000000000007b1d */ /* 0x000fe20000010000 */
[C---:B-----5:R-:W-:Y:S02]  /*9f20*/  IADD3 R5, R7.reuse, 0x1, RZ ;  /* 0x0000000107057810 */ /* 0x060fe40007ffe0ff */
[C---:B------:R-:W-:Y:S02]  /*9f30*/  IADD3 R4, R7.reuse, 0x2, RZ ;  /* 0x0000000207047810 */ /* 0x040fe40007ffe0ff */
[----:B------:R-:W-:Y:S02]  /*9f40*/  IADD3 R2, R7, 0x3, RZ ;  /* 0x0000000307027810 */ /* 0x000fe40007ffe0ff */
[----:B------:R-:W-:Y:S01]  /*9f50*/  LOP3.LUT R6, R3, 0x20, RZ, 0x3c, !PT ;  /* 0x0000002003067812 */ /* 0x000fe200078e3cff */
[----:B------:R-:W-:Y:S04]  /*9f60*/  LDS.128 R12, [R3] ;  /* 0x00000000030c7984 */ /* 0x000fe80000000c00 */
[----:B------:R-:W-:Y:S04]  /*9f70*/  LDS.128 R32, [R3+0x400] ;  /* 0x0004000003207984 */ /* 0x000fe80000000c00 */
[----:B------:R-:W0:Y:S01]  /*9f80*/  LDS.128 R24, [R6] ;  /* 0x0000000006187984 */ /* 0x000e220000000c00 */
[C---:B------:R-:W-:Y:S01]  /*9f90*/  IADD3 R0, R7.reuse, 0x4, RZ ;  /* 0x0000000407007810 */ /* 0x040fe20007ffe0ff */
[C---:B-1----:R-:W-:Y:S01]  /*9fa0*/  IMAD R41, R7.reuse, c[0x0][0x198], RZ ;  /* 0x0000660007297a24 */ /* 0x042fe200078e02ff */
[----:B------:R-:W-:-:S04]  /*9fb0*/  IADD3 R43, R7, 0x5, RZ ;  /* 0x00000005072b7810 */ /* 0x000fc80007ffe0ff */
[----:B---3--:R-:W-:-:S04]  /*9fc0*/  IADD3 R45, R41, c[0x0][0x198], RZ ;  /* 0x00006600292d7a10 */ /* 0x008fc80007ffe0ff */
[----:B------:R-:W-:-:S04]  /*9fd0*/  IADD3 R47, R45, c[0x0][0x198], RZ ;  /* 0x000066002d2f7a10 */ /* 0x000fc80007ffe0ff */
[----:B----4-:R-:W-:Y:S02]  /*9fe0*/  IADD3 R49, R47, c[0x0][0x198], RZ ;  /* 0x000066002f317a10 */ /* 0x010fe40007ffe0ff */
[----:B------:R-:W-:Y:S02]  /*9ff0*/  IADD3 R46, R7, 0x6, RZ ;  /* 0x00000006072e7810 */ /* 0x000fe40007ffe0ff */
[----:B0-----:R-:W-:Y:S02]  /*a000*/  PRMT R48, R24, 0x7632, R48 ;  /* 0x0000763218307816 */ /* 0x001fe40000000030 */
[----:B--2---:R-:W-:-:S04]  /*a010*/  ISETP.GE.AND P0, PT, R28, c[0x0][0x178], PT ;  /* 0x00005e001c007a0c */ /* 0x004fc80003f06270 */
[----:B------:R-:W-:Y:S02]  /*a020*/  ISETP.LT.AND P1, PT, R5, c[0x0][0x17c], !P0 ;  /* 0x00005f0005007a0c */ /* 0x000fe40004721270 */
[----:B------:R-:W-:Y:S02]  /*a030*/  ISETP.LT.AND P5, PT, R4, c[0x0][0x17c], !P0 ;  /* 0x00005f0004007a0c */ /* 0x000fe400047a1270 */
[C---:B------:R-:W-:Y:S02]  /*a040*/  LOP3.LUT R5, R3.reuse, 0x40, RZ, 0x3c, !PT ;  /* 0x0000004003057812 */ /* 0x040fe400078e3cff */
[----:B------:R-:W-:Y:S02]  /*a050*/  LOP3.LUT R4, R3, 0x60, RZ, 0x3c, !PT ;  /* 0x0000006003047812 */ /* 0x000fe400078e3cff */
[----:B------:R-:W-:Y:S01]  /*a060*/  ISETP.LT.AND P4, PT, R2, c[0x0][0x17c], !P0 ;  /* 0x00005f0002007a0c */ /* 0x000fe20004781270 */
[----:B------:R-:W-:Y:S01]  /*a070*/  IMAD R2, R28, c[0x0][0x194], RZ ;  /* 0x000065001c027a24 */ /* 0x000fe200078e02ff */
[----:B------:R-:W0:Y:S04]  /*a080*/  LDS.128 R20, [R5] ;  /* 0x0000000005147984 */ /* 0x000e280000000c00 */
[----:B------:R-:W-:Y:S04]  /*a090*/  LDS.128 R28, [R6+0x400] ;  /* 0x00040000061c7984 */ /* 0x000fe80000000c00 */
[----:B------:R-:W-:Y:S04]  /*a0a0*/  LDS.128 R16, [R5+0x400] ;  /* 0x0004000005107984 */ /* 0x000fe80000000c00 */
[----:B------:R-:W1:Y:S04]  /*a0b0*/  LDS.128 R36, [R4] ;  /* 0x0000000004247984 */ /* 0x000e680000000c00 */
[----:B------:R-:W2:Y:S04]  /*a0c0*/  LDS.128 R8, [R4+0x400] ;  /* 0x0004000004087984 */ /* 0x000ea80000000c00 */
[----:B------:R-:W-:Y:S01]  /*a0d0*/  BAR.SYNC.DEFER_BLOCKING 0x0 ;  /* 0x0000000000007b1d */ /* 0x000fe20000010000 */
[----:B------:R-:W-:-:S02]  /*a0e0*/  ISETP.LT.AND P3, PT, R0, c[0x0][0x17c], !P0 ;  /* 0x00005f0000007a0c */ /* 0x000fc40004761270 */
[C---:B------:R-:W-:Y:S02]  /*a0f0*/  LEA R0, P6, R2.reuse, c[0x0][0x170], 0x1 ;  /* 0x00005c0002007a11 */ /* 0x040fe400078c08ff */
[----:B------:R-:W-:Y:S02]  /*a100*/  ISETP.LT.AND P2, PT, R7, c[0x0][0x17c], !P0 ;  /* 0x00005f0007007a0c */ /* 0x000fe40004741270 */
[----:B------:R-:W-:Y:S01]  /*a110*/  LEA.HI.X.SX32 R2, R2, c[0x0][0x174], 0x1, P6 ;  /* 0x00005d0002027a11 */ /* 0x000fe200030f0eff */
[----:B------:R-:W-:Y:S04]  /*a120*/  STS.128 [R52], R140 ;  /* 0x0000008c34007388 */ /* 0x000fe80000000c00 */
[----:B------:R-:W-:Y:S04]  /*a130*/  STS.128 [R52+0x80], R88 ;  /* 0x0000805834007388 */ /* 0x000fe80000000c00 */
[----:B------:R-:W-:Y:S04]  /*a140*/  STS.128 [R52+0x100], R128 ;  /* 0x0001008034007388 */ /* 0x000fe80000000c00 */
[----:B------:R-:W-:Y:S04]  /*a150*/  STS.128 [R52+0x180], R84 ;  /* 0x0001805434007388 */ /* 0x000fe80000000c00 */
[----:B------:R-:W-:Y:S04]  /*a160*/  STS.128 [R52+0x200], R112 ;  /* 0x0002007034007388 */ /* 0x000fe80000000c00 */
[----:B------:R-:W-:Y:S04]  /*a170*/  STS.128 [R52+0x280], R80 ;  /* 0x0002805034007388 */ /* 0x000fe80000000c00 */
[----:B------:R-:W-:Y:S04]  /*a180*/  STS.128 [R52+0x300], R96 ;  /* 0x0003006034007388 */ /* 0x000fe80000000c00 */
[----:B------:R-:W-:Y:S04]  /*a190*/  STS.128 [R52+0x380], R76 ;  /* 0x0003804c34007388 */ /* 0x000fe80000000c00 */
[----:B------:R-:W-:Y:S01]  /*a1a0*/  BAR.SYNC.DEFER_BLOCKING 0x0 ;  /* 0x0000000000007b1d */ /* 0x000fe20000010000 */
[----:B------:R-:W-:-:S04]  /*a1b0*/  LEA R40, P6, R41, R0, 0x1 ;  /* 0x0000000029287211 */ /* 0x000fc800078c08ff */
[----:B------:R-:W-:Y:S02]  /*a1c0*/  LEA.HI.X.SX32 R41, R41, R2, 0x1, P6 ;  /* 0x0000000229297211 */ /* 0x000fe400030f0eff */
[----:B------:R-:W-:-:S03]  /*a1d0*/  LEA R42, P6, R45, R0, 0x1 ;  /* 0x000000002d2a7211 */ /* 0x000fc600078c08ff */
[----:B------:R3:W-:Y:S01]  /*a1e0*/  @P2 STG.E.U16 [R40.64], R12 ;  /* 0x0000000c28002986 */ /* 0x0007e2000c101508 */
[----:B------:R-:W-:Y:S02]  /*a1f0*/  ISETP.LT.AND P2, PT, R43, c[0x0][0x17c], !P0 ;  /* 0x00005f002b007a0c */ /* 0x000fe40004741270 */
[----:B------:R-:W-:Y:S02]  /*a200*/  LEA.HI.X.SX32 R43, R45, R2, 0x1, P6 ;  /* 0x000000022d2b7211 */ /* 0x000fe400030f0eff */
[----:B------:R-:W-:-:S04]  /*a210*/  LEA R44, P6, R47, R0, 0x1 ;  /* 0x000000002f2c7211 */ /* 0x000fc800078c08ff */
[----:B------:R-:W-:Y:S02]  /*a220*/  LEA.HI.X.SX32 R45, R47, R2, 0x1, P6 ;  /* 0x000000022f2d7211 */ /* 0x000fe400030f0eff */
[----:B---3--:R-:W-:Y:S02]  /*a230*/  PRMT R41, R12, 0x7632, R41 ;  /* 0x000076320c297816 */ /* 0x008fe40000000029 */
[C---:B------:R-:W-:Y:S02]  /*a240*/  LEA R40, P6, R49.reuse, R0, 0x1 ;  /* 0x0000000031287211 */ /* 0x040fe400078c08ff */
[----:B------:R-:W-:Y:S01]  /*a250*/  IADD3 R47, R49, c[0x0][0x198], RZ ;  /* 0x00006600312f7a10 */ /* 0x000fe20007ffe0ff */
[----:B------:R3:W-:Y:S01]  /*a260*/  @P1 STG.E.U16 [R42.64], R41 ;  /* 0x000000292a001986 */ /* 0x0007e2000c101508 */
[----:B------:R-:W-:Y:S02]  /*a270*/  ISETP.LT.AND P1, PT, R46, c[0x0][0x17c], !P0 ;  /* 0x00005f002e007a0c */ /* 0x000fe40004721270 */
[----:B------:R-:W-:Y:S01]  /*a280*/  IADD3 R12, R7, 0x7, RZ ;  /* 0x00000007070c7810 */ /* 0x000fe20007ffe0ff */
[----:B------:R4:W-:Y:S01]  /*a290*/  @P5 STG.E.U16 [R44.64], R24 ;  /* 0x000000182c005986 */ /* 0x0009e2000c101508 */
[----:B---3--:R-:W-:-:S02]  /*a2a0*/  LEA.HI.X.SX32 R41, R49, R2, 0x1, P6 ;  /* 0x0000000231297211 */ /* 0x008fc400030f0eff */
[C---:B------:R-:W-:Y:S02]  /*a2b0*/  LEA R46, P6, R47.reuse, R0, 0x1 ;  /* 0x000000002f2e7211 */ /* 0x040fe400078c08ff */
[C---:B------:R-:W-:Y:S02]  /*a2c0*/  IADD3 R43, R47.reuse, c[0x0][0x198], RZ ;  /* 0x000066002f2b7a10 */ /* 0x040fe40007ffe0ff */
[----:B------:R-:W-:Y:S02]  /*a2d0*/  LEA.HI.X.SX32 R47, R47, R2, 0x1, P6 ;  /* 0x000000022f2f7211 */ /* 0x000fe400030f0eff */
[C---:B------:R-:W-:Y:S02]  /*a2e0*/  LEA R42, P6, R43.reuse, R0, 0x1 ;  /* 0x000000002b2a7211 */ /* 0x040fe400078c08ff */
[----:B----4-:R-:W-:Y:S01]  /*a2f0*/  IADD3 R45, R43, c[0x0][0x198], RZ ;  /* 0x000066002b2d7a10 */ /* 0x010fe20007ffe0ff */
[----:B------:R3:W-:Y:S01]  /*a300*/  @P4 STG.E.U16 [R40.64], R48 ;  /* 0x0000003028004986 */ /* 0x0007e2000c101508 */
[----:B------:R-:W-:-:S02]  /*a310*/  ISETP.LT.AND P5, PT, R12, c[0x0][0x17c], !P0 ;  /* 0x00005f000c007a0c */ /* 0x000fc400047a1270 */
[----:B------:R-:W-:Y:S02]  /*a320*/  LEA.HI.X.SX32 R43, R43, R2, 0x1, P6 ;  /* 0x000000022b2b7211 */ /* 0x000fe400030f0eff */
[----:B------:R-:W-:Y:S02]  /*a330*/  IADD3 R12, R7, 0x8, RZ ;  /* 0x00000008070c7810 */ /* 0x000fe40007ffe0ff */
[C---:B------:R-:W-:Y:S01]  /*a340*/  LEA R44, P6, R45.reuse, R0, 0x1 ;  /* 0x000000002d2c7211 */ /* 0x040fe200078c08ff */
[----:B0-----:R0:W-:Y:S01]  /*a350*/  @P3 STG.E.U16 [R46.64], R20 ;  /* 0x000000142e003986 */ /* 0x0011e2000c101508 */
[----:B------:R-:W-:Y:S02]  /*a360*/  ISETP.LT.AND P4, PT, R12, c[0x0][0x17c], !P0 ;  /* 0x00005f000c007a0c */ /* 0x000fe40004781270 */
[C---:B---3--:R-:W-:Y:S02]  /*a370*/  IADD3 R41, R45.reuse, c[0x0][0x198], RZ ;  /* 0x000066002d297a10 */ /* 0x048fe40007ffe0ff */
[----:B------:R-:W-:-:S02]  /*a380*/  LEA.HI.X.SX32 R45, R45, R2, 0x1, P6 ;  /* 0x000000022d2d7211 */ /* 0x000fc400030f0eff */
[----:B------:R-:W-:Y:S02]  /*a390*/  IADD3 R12, R7, 0x9, RZ ;  /* 0x00000009070c7810 */ /* 0x000fe40007ffe0ff */
[----:B------:R-:W-:Y:S02]  /*a3a0*/  PRMT R24, R20, 0x7632, R24 ;  /* 0x0000763214187816 */ /* 0x000fe40000000018 */
[C---:B------:R-:W-:Y:S02]  /*a3b0*/  LEA R40, P6, R41.reuse, R0, 0x1 ;  /* 0x0000000029287211 */ /* 0x040fe400078c08ff */
[C---:B0-----:R-:W-:Y:S01]  /*a3c0*/  IADD3 R47, R41.reuse, c[0x0][0x198], RZ ;  /* 0x00006600292f7a10 */ /* 0x041fe20007ffe0ff */
[----:B------:R0:W-:Y:S01]  /*a3d0*/  @P2 STG.E.U16 [R42.64], R24 ;  /* 0x000000182a002986 */ /* 0x0001e2000c101508 */
[----:B------:R-:W-:Y:S02]  /*a3e0*/  ISETP.LT.AND P3, PT, R12, c[0x0][0x17c], !P0 ;  /* 0x00005f000c007a0c */ /* 0x000fe40004761270 */
[----:B------:R-:W-:-:S02]  /*a3f0*/  LEA.HI.X.SX32 R41, R41, R2, 0x1, P6 ;  /* 0x0000000229297211 */ /* 0x000fc400030f0eff */
[----:B------:R-:W-:Y:S02]  /*a400*/  IADD3 R12, R7, 0xa, RZ ;  /* 0x0000000a070c7810 */ /* 0x000fe40007ffe0ff */
[C---:B------:R-:W-:Y:S01]  /*a410*/  LEA R46, P6, R47.reuse, R0, 0x1 ;  /* 0x000000002f2e7211 */ /* 0x040fe200078c08ff */
[----:B-1----:R1:W-:Y:S01]  /*a420*/  @P1 STG.E.U16 [R44.64], R36 ;  /* 0x000000242c001986 */ /* 0x0023e2000c101508 */
[----:B------:R-:W-:Y:S02]  /*a430*/  ISETP.LT.AND P2, PT, R12, c[0x0][0x17c], !P0 ;  /* 0x00005f000c007a0c */ /* 0x000fe40004741270 */
[C---:B0-----:R-:W-:Y:S02]  /*a440*/  IADD3 R43, R47.reuse, c[0x0][0x198], RZ ;  /* 0x000066002f2b7a10 */ /* 0x041fe40007ffe0ff */
[----:B------:R-:W-:Y:S02]  /*a450*/  LEA.HI.X.SX32 R47, R47, R2, 0x1, P6 ;  /* 0x000000022f2f7211 */ /* 0x000fe400030f0eff */
[----:B------:R-:W-:-:S02]  /*a460*/  IADD3 R12, R7, 0xb, RZ ;  /* 0x0000000b070c7810 */ /* 0x000fc40007ffe0ff */
[----:B------:R-:W-:Y:S02]  /*a470*/  PRMT R20, R36, 0x7632, R20 ;  /* 0x0000763224147816 */ /* 0x000fe40000000014 */
[C---:B------:R-:W-:Y:S02]  /*a480*/  LEA R42, P6, R43.reuse, R0, 0x1 ;  /* 0x000000002b2a7211 */ /* 0x040fe400078c08ff */
[C---:B-1----:R-:W-:Y:S01]  /*a490*/  IADD3 R45, R43.reuse, c[0x0][0x198], RZ ;  /* 0x000066002b2d7a10 */ /* 0x042fe20007ffe0ff */
[----:B------:R0:W-:Y:S01]  /*a4a0*/  @P5 STG.E.U16 [R40.64], R20 ;  /* 0x0000001428005986 */ /* 0x0001e2000c101508 */
[----:B------:R-:W-:Y:S02]  /*a4b0*/  ISETP.LT.AND P1, PT, R12, c[0x0][0x17c], !P0 ;  /* 0x00005f000c007a0c */ /* 0x000fe40004721270 */
[----:B------:R-:W-:Y:S02]  /*a4c0*/  LEA.HI.X.SX32 R43, R43, R2, 0x1, P6 ;  /* 0x000000022b2b7211 */ /* 0x000fe400030f0eff */
[----:B------:R-:W-:-:S02]  /*a4d0*/  IADD3 R12, R7, 0xc, RZ ;  /* 0x0000000c070c7810 */ /* 0x000fc40007ffe0ff */
[C---:B------:R-:W-:Y:S01]  /*a4e0*/  LEA R44, P6, R45.reuse, R0, 0x1 ;  /* 0x000000002d2c7211 */ /* 0x040fe200078c08ff */
[----:B------:R1:W-:Y:S01]  /*a4f0*/  @P4 STG.E.U16 [R46.64], R32 ;  /* 0x000000202e004986 */ /* 0x0003e2000c101508 */
[----:B------:R-:W-:Y:S02]  /*a500*/  ISETP.LT.AND P5, PT, R12, c[0x0][0x17c], !P0 ;  /* 0x00005f000c007a0c */ /* 0x000fe400047a1270 */
[C---:B0-----:R-:W-:Y:S02]  /*a510*/  IADD3 R41, R45.reuse, c[0x0][0x198], RZ ;  /* 0x000066002d297a10 */ /* 0x041fe40007ffe0ff */
[----:B------:R-:W-:Y:S02]  /*a520*/  LEA.HI.X.SX32 R45, R45, R2, 0x1, P6 ;  /* 0x000000022d2d7211 */ /* 0x000fe400030f0eff */
[----:B------:R-:W-:Y:S02]  /*a530*/  IADD3 R12, R7, 0xd, RZ ;  /* 0x0000000d070c7810 */ /* 0x000fe40007ffe0ff */
[----:B------:R-:W-:-:S02]  /*a540*/  PRMT R24, R32, 0x7632, R24 ;  /* 0x0000763220187816 */ /* 0x000fc40000000018 */
[C---:B------:R-:W-:Y:S02]  /*a550*/  LEA R40, P6, R41.reuse, R0, 0x1 ;  /* 0x0000000029287211 */ /* 0x040fe400078c08ff */
[C---:B-1----:R-:W-:Y:S01]  /*a560*/  IADD3 R47, R41.reuse, c[0x0][0x198], RZ ;  /* 0x00006600292f7a10 */ /* 0x042fe20007ffe0ff */
[----:B------:R0:W-:Y:S01]  /*a570*/  @P3 STG.E.U16 [R42.64], R24 ;  /* 0x000000182a003986 */ /* 0x0001e2000c101508 */
[----:B------:R-:W-:Y:S02]  /*a580*/  ISETP.LT.AND P4, PT, R12, c[0x0][0x17c], !P0 ;  /* 0x00005f000c007a0c */ /* 0x000fe40004781270 */
[----:B------:R-:W-:Y:S02]  /*a590*/  LEA.HI.X.SX32 R41, R41, R2, 0x1, P6 ;  /* 0x0000000229297211 */ /* 0x000fe400030f0eff */
[----:B------:R-:W-:Y:S02]  /*a5a0*/  IADD3 R12, R7, 0xe, RZ ;  /* 0x0000000e070c7810 */ /* 0x000fe40007ffe0ff */
[----:B------:R-:W-:Y:S01]  /*a5b0*/  LEA R46, P6, R47, R0, 0x1 ;  /* 0x000000002f2e7211 */ /* 0x000fe200078c08ff */
[----:B------:R1:W-:Y:S01]  /*a5c0*/  @P2 STG.E.U16 [R44.64], R28 ;  /* 0x0000001c2c002986 */ /* 0x0003e2000c101508 */
[----:B------:R-:W-:-:S02]  /*a5d0*/  ISETP.LT.AND P3, PT, R12, c[0x0][0x17c], !P0 ;  /* 0x00005f000c007a0c */ /* 0x000fc40004761270 */
[C---:B0-----:R-:W-:Y:S02]  /*a5e0*/  IADD3 R43, R47.reuse, c[0x0][0x198], RZ ;  /* 0x000066002f2b7a10 */ /* 0x041fe40007ffe0ff */
[----:B------:R-:W-:Y:S02]  /*a5f0*/  LEA.HI.X.SX32 R47, R47, R2, 0x1, P6 ;  /* 0x000000022f2f7211 */ /* 0x000fe400030f0eff */
[----:B------:R-:W-:Y:S02]  /*a600*/  IADD3 R12, R7, 0xf, RZ ;  /* 0x0000000f070c7810 */ /* 0x000fe40007ffe0ff */
[----:B------:R-:W-:Y:S02]  /*a610*/  PRMT R20, R28, 0x7632, R20 ;  /* 0x000076321c147816 */ /* 0x000fe40000000014 */
[C---:B------:R-:W-:Y:S02]  /*a620*/  LEA R42, P6, R43.reuse, R0, 0x1 ;  /* 0x000000002b2a7211 */ /* 0x040fe400078c08ff */
[----:B-1----:R-:W-:Y:S01]  /*a630*/  IADD3 R45, R43, c[0x0][0x198], RZ ;  /* 0x000066002b2d7a10 */ /* 0x002fe20007ffe0ff */
[----:B------:R0:W-:Y:S01]  /*a640*/  @P1 STG.E.U16 [R40.64], R20 ;  /* 0x0000001428001986 */ /* 0x0001e2000c101508 */
[----:B------:R-:W-:-:S02]  /*a650*/  ISETP.LT.AND P2, PT, R12, c[0x0][0x17c], !P0 ;  /* 0x00005f000c007a0c */ /* 0x000fc40004741270 */
[----:B------:R-:W-:Y:S02]  /*a660*/  LEA.HI.X.SX32 R43, R43, R2, 0x1, P6 ;  /* 0x000000022b2b7211 */ /* 0x000fe400030f0eff */
[----:B------:R-:W-:Y:S02]  /*a670*/  IADD3 R12, R7, 0x10, RZ ;  /* 0x00000010070c7810 */ /* 0x000fe40007ffe0ff */
[C---:B------:R-:W-:Y:S01]  /*a680*/  LEA R44, P6, R45.reuse, R0, 0x1 ;  /* 0x000000002d2c7211 */ /* 0x040fe200078c08ff */
[----:B------:R1:W-:Y:S01]  /*a690*/  @P5 STG.E.U16 [R46.64], R16 ;  /* 0x000000102e005986 */ /* 0x0003e2000c101508 */
[----:B------:R-:W-:Y:S02]  /*a6a0*/  ISETP.LT.AND P1, PT, R12, c[0x0][0x17c], !P0 ;  /* 0x00005f000c007a0c */ /* 0x000fe40004721270 */
[C---:B0-----:R-:W-:Y:S02]  /*a6b0*/  IADD3 R41, R45.reuse, c[0x0][0x198], RZ ;  /* 0x000066002d297a10 */ /* 0x041fe40007ffe0ff */
[----:B------:R-:W-:-:S02]  /*a6c0*/  LEA.HI.X.SX32 R45, R45, R2, 0x1, P6 ;  /* 0x000000022d2d7211 */ /* 0x000fc400030f0eff */
[----:B------:R-:W-:Y:S02]  /*a6d0*/  IADD3 R12, R7, 0x11, RZ ;  /* 0x00000011070c7810 */ /* 0x000fe40007ffe0ff */
[----:B------:R-:W-:Y:S02]  /*a6e0*/  PRMT R24, R16, 0x7632, R24 ;  /* 0x0000763210187816 */ /* 0x000fe40000000018 */
[C---:B------:R-:W-:Y:S02]  /*a6f0*/  LEA R40, P6, R41.reuse, R0, 0x1 ;  /* 0x0000000029287211 */ /* 0x040fe400078c08ff */
[C---:B-1----:R-:W-:Y:S01]  /*a700*/  IADD3 R47, R41.reuse, c[0x0][0x198], RZ ;  /* 0x00006600292f7a10 */ /* 0x042fe20007ffe0ff */
[----:B------:R0:W-:Y:S01]  /*a710*/  @P4 STG.E.U16 [R42.64], R24 ;  /* 0x000000182a004986 */ /* 0x0001e2000c101508 */
[----:B------:R-:W-:Y:S02]  /*a720*/  ISETP.LT.AND P5, PT, R12, c[0x0][0x17c], !P0 ;  /* 0x00005f000c007a0c */ /* 0x000fe400047a1270 */
[----:B------:R-:W-:-:S02]  /*a730*/  LEA.HI.X.SX32 R41, R41, R2, 0x1, P6 ;  /* 0x0000000229297211 */ /* 0x000fc400030f0eff */
[----:B------:R-:W-:Y:S02]  /*a740*/  IADD3 R12, R7, 0x12, RZ ;  /* 0x00000012070c7810 */ /* 0x000fe40007ffe0ff */
[C---:B------:R-:W-:Y:S01]  /*a750*/  LEA R46, P6, R47.reuse, R0, 0x1 ;  /* 0x000000002f2e7211 */ /* 0x040fe200078c08ff */
[----:B--2---:R1:W-:Y:S01]  /*a760*/  @P3 STG.E.U16 [R44.64], R8 ;  /* 0x000000082c003986 */ /* 0x0043e2000c101508 */
[----:B------:R-:W-:Y:S02]  /*a770*/  ISETP.LT.AND P4, PT, R12, c[0x0][0x17c], !P0 ;  /* 0x00005f000c007a0c */ /* 0x000fe40004781270 */
[C---:B0-----:R-:W-:Y:S02]  /*a780*/  IADD3 R43, R47.reuse, c[0x0][0x198], RZ ;  /* 0x000066002f2b7a10 */ /* 0x041fe40007ffe0ff */
[----:B------:R-:W-:Y:S02]  /*a790*/  PRMT R20, R8, 0x7632, R20 ;  /* 0x0000763208147816 */ /* 0x000fe40000000014 */
[----:B------:R-:W-:-:S02]  /*a7a0*/  LEA.HI.X.SX32 R47, R47, R2, 0x1, P6 ;  /* 0x000000022f2f7211 */ /* 0x000fc400030f0eff */
[----:B------:R-:W-:Y:S02]  /*a7b0*/  IADD3 R12, R7, 0x13, RZ ;  /* 0x00000013070c7810 */ /* 0x000fe40007ffe0ff */
[C---:B------:R-:W-:Y:S02]  /*a7c0*/  LEA R42, P6, R43.reuse, R0, 0x1 ;  /* 0x000000002b2a7211 */ /* 0x040fe400078c08ff */
[----:B-1----:R-:W-:Y:S02]  /*a7d0*/  IADD3 R45, R43, c[0x0][0x198], RZ ;  /* 0x000066002b2d7a10 */ /* 0x002fe40007ffe0ff */
[----:B------:R-:W-:Y:S01]  /*a7e0*/  IADD3 R8, R7, 0x15, RZ ;  /* 0x0000001507087810 */ /* 0x000fe20007ffe0ff */
[----:B------:R0:W-:Y:S01]  /*a7f0*/  @P2 STG.E.U16 [R40.64], R20 ;  /* 0x0000001428002986 */ /* 0x0001e2000c101508 */
[----:B------:R-:W-:Y:S02]  /*a800*/  ISETP.LT.AND P3, PT, R12, c[0x0][0x17c], !P0 ;  /* 0x00005f000c007a0c */ /* 0x000fe40004761270 */
[----:B------:R-:W-:Y:S01]  /*a810*/  LEA.HI.X.SX32 R43, R43, R2, 0x1, P6 ;  /* 0x000000022b2b7211 */ /* 0x000fe200030f0eff */
[----:B------:R1:W-:Y:S01]  /*a820*/  @P1 STG.E.U16 [R46.64], R13 ;  /* 0x0000000d2e001986 */ /* 0x0003e2000c101508 */
[----:B------:R-:W-:-:S02]  /*a830*/  IADD3 R12, R7, 0x14, RZ ;  /* 0x00000014070c7810 */ /* 0x000fc40007ffe0ff */
[----:B------:R-:W-:Y:S02]  /*a840*/  PRMT R16, R13, 0x7632, R16 ;  /* 0x000076320d107816 */ /* 0x000fe40000000010 */
[C---:B------:R-:W-:Y:S02]  /*a850*/  LEA R44, P6, R45.reuse, R0, 0x1 ;  /* 0x000000002d2c7211 */ /* 0x040fe400078c08ff */
[----:B------:R-:W-:Y:S02]  /*a860*/  ISETP.LT.AND P1, PT, R8, c[0x0][0x17c], !P0 ;  /* 0x00005f0008007a0c */ /* 0x000fe40004721270 */
[----:B0-----:R-:W-:Y:S02]  /*a870*/  IADD3 R41, R45, c[0x0][0x198], RZ ;  /* 0x000066002d297a10 */ /* 0x001fe40007ffe0ff */
[----:B------:R-:W-:Y:S01]  /*a880*/  IADD3 R8, R7, 0x16, RZ ;  /* 0x0000001607087810 */ /* 0x000fe20007ffe0ff */
[----:B------:R0:W-:Y:S01]  /*a890*/  @P5 STG.E.U16 [R42.64], R16 ;  /* 0x000000102a005986 */ /* 0x0001e2000c101508 */
[----:B------:R-:W-:-:S02]  /*a8a0*/  ISETP.LT.AND P2, PT, R12, c[0x0][0x17c], !P0 ;  /* 0x00005f000c007a0c */ /* 0x000fc40004741270 */
[----:B------:R-:W-:Y:S02]  /*a8b0*/  LEA.HI.X.SX32 R45, R45, R2, 0x1, P6 ;  /* 0x000000022d2d7211 */ /* 0x000fe400030f0eff */
[C---:B------:R-:W-:Y:S02]  /*a8c0*/  LEA R12, P6, R41.reuse, R0, 0x1 ;  /* 0x00000000290c7211 */ /* 0x040fe400078c08ff */
[----:B------:R-:W-:Y:S02]  /*a8d0*/  ISETP.LT.AND P5, PT, R8, c[0x0][0x17c], !P0 ;  /* 0x00005f0008007a0c */ /* 0x000fe400047a1270 */
[----:B-1----:R-:W-:Y:S02]  /*a8e0*/  IADD3 R47, R41, c[0x0][0x198], RZ ;  /* 0x00006600292f7a10 */ /* 0x002fe40007ffe0ff */
[----:B------:R-:W-:Y:S01]  /*a8f0*/  IADD3 R8, R7, 0x17, RZ ;  /* 0x0000001707087810 */ /* 0x000fe20007ffe0ff */
[----:B------:R1:W-:Y:S01]  /*a900*/  @P4 STG.E.U16 [R44.64], R25 ;  /* 0x000000192c004986 */ /* 0x0003e2000c101508 */
[----:B------:R-:W-:-:S02]  /*a910*/  LEA.HI.X.SX32 R13, R41, R2, 0x1, P6 ;  /* 0x00000002290d7211 */ /* 0x000fc400030f0eff */
[----:B------:R-:W-:Y:S02]  /*a920*/  PRMT R20, R25, 0x7632, R20 ;  /* 0x0000763219147816 */ /* 0x000fe40000000014 */
[C---:B------:R-:W-:Y:S02]  /*a930*/  LEA R40, P6, R47.reuse, R0, 0x1 ;  /* 0x000000002f287211 */ /* 0x040fe400078c08ff */
[----:B------:R-:W-:Y:S02]  /*a940*/  ISETP.LT.AND P4, PT, R8, c[0x0][0x17c], !P0 ;  /* 0x00005f0008007a0c */ /* 0x000fe40004781270 */
[----:B0-----:R-:W-:Y:S02]  /*a950*/  IADD3 R43, R47, c[0x0][0x198], RZ ;  /* 0x000066002f2b7a10 */ /* 0x001fe40007ffe0ff */
[----:B------:R-:W-:Y:S01]  /*a960*/  IADD3 R8, R7, 0x18, RZ ;  /* 0x0000001807087810 */ /* 0x000fe20007ffe0ff */
[----:B------:R0:W-:Y:S01]  /*a970*/  @P3 STG.E.U16 [R12.64], R20 ;  /* 0x000000140c003986 */ /* 0x0001e2000c101508 */
[----:B------:R-:W-:-:S02]  /*a980*/  LEA.HI.X.SX32 R41, R47, R2, 0x1, P6 ;  /* 0x000000022f297211 */ /* 0x000fc400030f0eff */
[C---:B------:R-:W-:Y:S02]  /*a990*/  LEA R24, P6, R43.reuse, R0, 0x1 ;  /* 0x000000002b187211 */ /* 0x040fe400078c08ff */
[----:B------:R-:W-:Y:S02]  /*a9a0*/  ISETP.LT.AND P3, PT, R8, c[0x0][0x17c], !P0 ;  /* 0x00005f0008007a0c */ /* 0x000fe40004761270 */
[----:B-1----:R-:W-:Y:S02]  /*a9b0*/  IADD3 R45, R43, c[0x0][0x198], RZ ;  /* 0x000066002b2d7a10 */ /* 0x002fe40007ffe0ff */
[----:B------:R-:W-:Y:S01]  /*a9c0*/  IADD3 R8, R7, 0x19, RZ ;  /* 0x0000001907087810 */ /* 0x000fe20007ffe0ff */
[----:B------:R1:W-:Y:S01]  /*a9d0*/  @P2 STG.E.U16 [R40.64], R21 ;  /* 0x0000001528002986 */ /* 0x0003e2000c101508 */
[----:B------:R-:W-:Y:S02]  /*a9e0*/  LEA.HI.X.SX32 R25, R43, R2, 0x1, P6 ;  /* 0x000000022b197211 */ /* 0x000fe400030f0eff */
[----:B------:R-:W-:-:S02]  /*a9f0*/  PRMT R16, R21, 0x7632, R16 ;  /* 0x0000763215107816 */ /* 0x000fc40000000010 */
[C---:B------:R-:W-:Y:S02]  /*aa00*/  LEA R42, P6, R45.reuse, R0, 0x1 ;  /* 0x000000002d2a7211 */ /* 0x040fe400078c08ff */
[----:B------:R-:W-:Y:S02]  /*aa10*/  ISETP.LT.AND P2, PT, R8, c[0x0][0x17c], !P0 ;  /* 0x00005f0008007a0c */ /* 0x000fe40004741270 */
[----:B0-----:R-:W-:Y:S02]  /*aa20*/  IADD3 R13, R45, c[0x0][0x198], RZ ;  /* 0x000066002d0d7a10 */ /* 0x001fe40007ffe0ff */
[----:B------:R-:W-:Y:S01]  /*aa30*/  IADD3 R8, R7, 0x1a, RZ ;  /* 0x0000001a07087810 */ /* 0x000fe20007ffe0ff */
[----:B------:R0:W-:Y:S01]  /*aa40*/  @P1 STG.E.U16 [R24.64], R16 ;  /* 0x0000001018001986 */ /* 0x0001e2000c101508 */
[----:B------:R-:W-:Y:S02]  /*aa50*/  LEA.HI.X.SX32 R43, R45, R2, 0x1, P6 ;  /* 0x000000022d2b7211 */ /* 0x000fe400030f0eff */
[----:B------:R-:W-:-:S02]  /*aa60*/  LEA R12, P6, R13, R0, 0x1 ;  /* 0x000000000d0c7211 */ /* 0x000fc400078c08ff */
[----:B------:R-:W-:Y:S02]  /*aa70*/  ISETP.LT.AND P1, PT, R8, c[0x0][0x17c], !P0 ;  /* 0x00005f0008007a0c */ /* 0x000fe40004721270 */
[----:B-1----:R-:W-:Y:S02]  /*aa80*/  IADD3 R21, R13, c[0x0][0x198], RZ ;  /* 0x000066000d157a10 */ /* 0x002fe40007ffe0ff */
[----:B------:R-:W-:Y:S01]  /*aa90*/  IADD3 R8, R7, 0x1b, RZ ;  /* 0x0000001b07087810 */ /* 0x000fe20007ffe0ff */
[----:B------:R1:W-:Y:S01]  /*aaa0*/  @P5 STG.E.U16 [R42.64], R37 ;  /* 0x000000252a005986 */ /* 0x0003e2000c101508 */
[----:B------:R-:W-:Y:S02]  /*aab0*/  LEA.HI.X.SX32 R13, R13, R2, 0x1, P6 ;  /* 0x000000020d0d7211 */ /* 0x000fe400030f0eff */
[----:B------:R-:W-:Y:S02]  /*aac0*/  PRMT R28, R37, 0x7632, R28 ;  /* 0x00007632251c7816 */ /* 0x000fe4000000001c */
[----:B------:R-:W-:-:S02]  /*aad0*/  LEA R20, P6, R21, R0, 0x1 ;  /* 0x0000000015147211 */ /* 0x000fc400078c08ff */
[----:B------:R-:W-:Y:S02]  /*aae0*/  ISETP.LT.AND P5, PT, R8, c[0x0][0x17c], !P0 ;  /* 0x00005f0008007a0c */ /* 0x000fe400047a1270 */
[----:B0-----:R-:W-:Y:S02]  /*aaf0*/  IADD3 R25, R21, c[0x0][0x198], RZ ;  /* 0x0000660015197a10 */ /* 0x001fe40007ffe0ff */
[----:B------:R-:W-:Y:S01]  /*ab00*/  IADD3 R8, R7, 0x1c, RZ ;  /* 0x0000001c07087810 */ /* 0x000fe20007ffe0ff */
[----:B------:R0:W-:Y:S01]  /*ab10*/  @P4 STG.E.U16 [R12.64], R28 ;  /* 0x0000001c0c004986 */ /* 0x0001e2000c101508 */
[----:B------:R-:W-:Y:S02]  /*ab20*/  LEA.HI.X.SX32 R21, R21, R2, 0x1, P6 ;  /* 0x0000000215157211 */ /* 0x000fe400030f0eff */
[----:B------:R-:W-:Y:S02]  /*ab30*/  LEA R24, P6, R25, R0, 0x1 ;  /* 0x0000000019187211 */ /* 0x000fe400078c08ff */
[----:B------:R-:W-:-:S02]  /*ab40*/  ISETP.LT.AND P4, PT, R8, c[0x0][0x17c], !P0 ;  /* 0x00005f0008007a0c */ /* 0x000fc40004781270 */
[----:B-1----:R-:W-:Y:S02]  /*ab50*/  IADD3 R37, R25, c[0x0][0x198], RZ ;  /* 0x0000660019257a10 */ /* 0x002fe40007ffe0ff */
[----:B------:R-:W-:Y:S01]  /*ab60*/  IADD3 R8, R7, 0x1d, RZ ;  /* 0x0000001d07087810 */ /* 0x000fe20007ffe0ff */
[----:B------:R1:W-:Y:S01]  /*ab70*/  @P3 STG.E.U16 [R20.64], R33 ;  /* 0x0000002114003986 */ /* 0x0003e2000c101508 */
[----:B------:R-:W-:Y:S02]  /*ab80*/  LEA.HI.X.SX32 R25, R25, R2, 0x1, P6 ;  /* 0x0000000219197211 */ /* 0x000fe400030f0eff */
[----:B------:R-:W-:Y:S02]  /*ab90*/  PRMT R16, R33, 0x7632, R16 ;  /* 0x0000763221107816 */ /* 0x000fe40000000010 */
[----:B------:R-:W-:Y:S02]  /*aba0*/  LEA R36, P6, R37, R0, 0x1 ;  /* 0x0000000025247211 */ /* 0x000fe400078c08ff */
[----:B------:R-:W-:-:S02]  /*abb0*/  ISETP.LT.AND P3, PT, R8, c[0x0][0x17c], !P0 ;  /* 0x00005f0008007a0c */ /* 0x000fc40004761270 */
[----:B0-----:R-:W-:Y:S02]  /*abc0*/  IADD3 R13, R37, c[0x0][0x198], RZ ;  /* 0x00006600250d7a10 */ /* 0x001fe40007ffe0ff */
[----:B------:R-:W-:Y:S01]  /*abd0*/  IADD3 R8, R7, 0x1e, RZ ;  /* 0x0000001e07087810 */ /* 0x000fe20007ffe0ff */
[----:B------:R0:W-:Y:S01]  /*abe0*/  @P2 STG.E.U16 [R24.64], R16 ;  /* 0x0000001018002986 */ /* 0x0001e2000c101508 */
[----:B------:R-:W-:Y:S02]  /*abf0*/  LEA.HI.X.SX32 R37, R37, R2, 0x1, P6 ;  /* 0x0000000225257211 */ /* 0x000fe400030f0eff */
[C---:B------:R-:W-:Y:S02]  /*ac00*/  LEA R12, P6, R13.reuse, R0, 0x1 ;  /* 0x000000000d0c7211 */ /* 0x040fe400078c08ff */
[----:B------:R-:W-:Y:S02]  /*ac10*/  ISETP.LT.AND P2, PT, R8, c[0x0][0x17c], !P0 ;  /* 0x00005f0008007a0c */ /* 0x000fe40004741270 */
[----:B-1----:R-:W-:-:S02]  /*ac20*/  IADD3 R21, R13, c[0x0][0x198], RZ ;  /* 0x000066000d157a10 */ /* 0x002fc40007ffe0ff */
[----:B------:R-:W-:Y:S01]  /*ac30*/  IADD3 R8, R7, 0x1f, RZ ;  /* 0x0000001f07087810 */ /* 0x000fe20007ffe0ff */
[----:B------:R1:W-:Y:S01]  /*ac40*/  @P1 STG.E.U16 [R36.64], R29 ;  /* 0x0000001d24001986 */ /* 0x0003e2000c101508 */
[----:B------:R-:W-:Y:S02]  /*ac50*/  LEA.HI.X.SX32 R13, R13, R2, 0x1, P6 ;  /* 0x000000020d0d7211 */ /* 0x000fe400030f0eff */
[----:B------:R-:W-:Y:S02]  /*ac60*/  PRMT R32, R29, 0x7632, R32 ;  /* 0x000076321d207816 */ /* 0x000fe40000000020 */
[C---:B------:R-:W-:Y:S02]  /*ac70*/  LEA R20, P6, R21.reuse, R0, 0x1 ;  /* 0x0000000015147211 */ /* 0x040fe400078c08ff */
[----:B------:R-:W-:Y:S02]  /*ac80*/  ISETP.LT.AND P1, PT, R8, c[0x0][0x17c], !P0 ;  /* 0x00005f0008007a0c */ /* 0x000fe40004721270 */
[----:B0-----:R-:W-:-:S02]  /*ac90*/  IADD3 R25, R21, c[0x0][0x198], RZ ;  /* 0x0000660015197a10 */ /* 0x001fc40007ffe0ff */
[----:B------:R-:W-:Y:S01]  /*aca0*/  IADD3 R8, R7, 0x20, RZ ;  /* 0x0000002007087810 */ /* 0x000fe20007ffe0ff */
[----:B------:R0:W-:Y:S01]  /*acb0*/  @P5 STG.E.U16 [R12.64], R32 ;  /* 0x000000200c005986 */ /* 0x0001e2000c101508 */
[----:B------:R-:W-:Y:S02]  /*acc0*/  LEA.HI.X.SX32 R21, R21, R2, 0x1, P6 ;  /* 0x0000000215157211 */ /* 0x000fe400030f0eff */
[C---:B------:R-:W-:Y:S02]  /*acd0*/  LEA R24, P6, R25.reuse, R0, 0x1 ;  /* 0x0000000019187211 */ /* 0x040fe400078c08ff */
[----:B------:R-:W-:Y:S02]  /*ace0*/  ISETP.LT.AND P5, PT, R8, c[0x0][0x17c], !P0 ;  /* 0x00005f0008007a0c */ /* 0x000fe400047a1270 */
[----:B-1----:R-:W-:Y:S02]  /*acf0*/  IADD3 R29, R25, c[0x0][0x198], RZ ;  /* 0x00006600191d7a10 */ /* 0x002fe40007ffe0ff */
[----:B------:R-:W-:Y:S01]  /*ad00*/  IADD3 R8, R7, 0x21, RZ ;  /* 0x0000002107087810 */ /* 0x000fe20007ffe0ff */
[----:B------:R1:W-:Y:S01]  /*ad10*/  @P4 STG.E.U16 [R20.64], R17 ;  /* 0x0000001114004986 */ /* 0x0003e2000c101508 */
[----:B------:R-:W-:-:S02]  /*ad20*/  LEA.HI.X.SX32 R25, R25, R2, 0x1, P6 ;  /* 0x0000000219197211 */ /* 0x000fc400030f0eff */
[C---:B------:R-:W-:Y:S02]  /*ad30*/  LEA R28, P6, R29.reuse, R0, 0x1 ;  /* 0x000000001d1c7211 */ /* 0x040fe400078c08ff */
[----:B------:R-:W-:Y:S02]  /*ad40*/  ISETP.LT.AND P4, PT, R8, c[0x0][0x17c], !P0 ;  /* 0x00005f0008007a0c */ /* 0x000fe40004781270 */
[----:B0-----:R-:W-:Y:S02]  /*ad50*/  IADD3 R13, R29, c[0x0][0x198], RZ ;  /* 0x000066001d0d7a10 */ /* 0x001fe40007ffe0ff */
[----:B------:R-:W-:Y:S02]  /*ad60*/  IADD3 R8, R7, 0x22, RZ ;  /* 0x0000002207087810 */ /* 0x000fe40007ffe0ff */
[----:B-1----:R-:W-:Y:S02]  /*ad70*/  PRMT R21, R17, 0x7632, R21 ;  /* 0x0000763211157816 */ /* 0x002fe40000000015 */
[----:B------:R-:W-:-:S02]  /*ad80*/  LEA.HI.X.SX32 R29, R29, R2, 0x1, P6 ;  /* 0x000000021d1d7211 */ /* 0x000fc400030f0eff */
[C---:B------:R-:W-:Y:S01]  /*ad90*/  LEA R12, P6, R13.reuse, R0, 0x1 ;  /* 0x000000000d0c7211 */ /* 0x040fe200078c08ff */
[----:B------:R0:W-:Y:S01]  /*ada0*/  @P3 STG.E.U16 [R24.64], R21 ;  /* 0x0000001518003986 */ /* 0x0001e2000c101508 */
[----:B------:R-:W-:Y:S02]  /*adb0*/  ISETP.LT.AND P3, PT, R8, c[0x0][0x17c], !P0 ;  /* 0x00005f0008007a0c */ /* 0x000fe40004761270 */
[----:B------:R-:W-:Y:S02]  /*adc0*/  IADD3 R17, R13, c[0x0][0x198], RZ ;  /* 0x000066000d117a10 */ /* 0x000fe40007ffe0ff */
[----:B------:R-:W-:Y:S01]  /*add0*/  IADD3 R8, R7, 0x23, RZ ;  /* 0x0000002307087810 */ /* 0x000fe20007ffe0ff */
[----:B------:R1:W-:Y:S01]  /*ade0*/  @P2 STG.E.U16 [R28.64], R9 ;  /* 0x000000091c002986 */ /* 0x0003e2000c101508 */
[----:B------:R-:W-:Y:S02]  /*adf0*/  LEA.HI.X.SX32 R13, R13, R2, 0x1, P6 ;  /* 0x000000020d0d7211 */ /* 0x000fe400030f0eff */
[----:B------:R-:W-:-:S02]  /*ae00*/  LEA R16, P6, R17, R0, 0x1 ;  /* 0x0000000011107211 */ /* 0x000fc400078c08ff */
[----:B------:R-:W-:Y:S02]  /*ae10*/  ISETP.LT.AND P2, PT, R8, c[0x0][0x17c], !P0 ;  /* 0x00005f0008007a0c */ /* 0x000fe40004741270 */
[----:B------:R-:W-:Y:S02]  /*ae20*/  IADD3 R8, R7, 0x24, RZ ;  /* 0x0000002407087810 */ /* 0x000fe40007ffe0ff */
[----:B0-----:R-:W-:Y:S02]  /*ae30*/  IADD3 R21, R17, c[0x0][0x198], RZ ;  /* 0x0000660011157a10 */ /* 0x001fe40007ffe0ff */
[----:B-1----:R-:W-:Y:S02]  /*ae40*/  PRMT R29, R9, 0x7632, R29 ;  /* 0x00007632091d7816 */ /* 0x002fe4000000001d */
[----:B------:R-:W-:Y:S02]  /*ae50*/  LEA.HI.X.SX32 R17, R17, R2, 0x1, P6 ;  /* 0x0000000211117211 */ /* 0x000fe400030f0eff */
[----:B------:R-:W-:Y:S01]  /*ae60*/  IADD3 R9, R7, 0x25, RZ ;  /* 0x0000002507097810 */ /* 0x000fe20007ffe0ff */
[----:B------:R0:W-:Y:S01]  /*ae70*/  @P1 STG.E.U16 [R12.64], R29 ;  /* 0x0000001d0c001986 */ /* 0x0001e2000c101508 */
[----:B------:R-:W-:-:S02]  /*ae80*/  ISETP.LT.AND P1, PT, R8, c[0x0][0x17c], !P0 ;  /* 0x00005f0008007a0c */ /* 0x000fc40004721270 */
[C---:B------:R-:W-:Y:S01]  /*ae90*/  LEA R8, P6, R21.reuse, R0, 0x1 ;  /* 0x0000000015087211 */ /* 0x040fe200078c08ff */
[----:B------:R1:W-:Y:S01]  /*aea0*/  @P5 STG.E.U16 [R16.64], R14 ;  /* 0x0000000e10005986 */ /* 0x0003e2000c101508 */
[----:B------:R-:W-:Y:S02]  /*aeb0*/  IADD3 R25, R21, c[0x0][0x198], RZ ;  /* 0x0000660015197a10 */ /* 0x000fe40007ffe0ff */
[----:B------:R-:W-:Y:S02]  /*aec0*/  ISETP.LT.AND P5, PT, R9, c[0x0][0x17c], !P0 ;  /* 0x00005f0009007a0c */ /* 0x000fe400047a1270 */
[----:B------:R-:W-:Y:S02]  /*aed0*/  LEA.HI.X.SX32 R9, R21, R2, 0x1, P6 ;  /* 0x0000000215097211 */ /* 0x000fe400030f0eff */
[----:B------:R-:W-:Y:S02]  /*aee0*/  LEA R20, P6, R25, R0, 0x1 ;  /* 0x0000000019147211 */ /* 0x000fe400078c08ff */
[----:B------:R-:W-:-:S02]  /*aef0*/  PRMT R28, R14, 0x7632, R28 ;  /* 0x000076320e1c7816 */ /* 0x000fc4000000001c */
[C---:B0-----:R-:W-:Y:S02]  /*af00*/  IADD3 R29, R25.reuse, c[0x0][0x198], RZ ;  /* 0x00006600191d7a10 */ /* 0x041fe40007ffe0ff */
[----:B------:R-:W-:Y:S02]  /*af10*/  LEA.HI.X.SX32 R21, R25, R2, 0x1, P6 ;  /* 0x0000000219157211 */ /* 0x000fe400030f0eff */
[----:B------:R-:W-:Y:S01]  /*af20*/  IADD3 R13, R7, 0x27, RZ ;  /* 0x00000027070d7810 */ /* 0x000fe20007ffe0ff */
[----:B------:R0:W-:Y:S01]  /*af30*/  @P4 STG.E.U16 [R8.64], R28 ;  /* 0x0000001c08004986 */ /* 0x0001e2000c101508 */
[C---:B------:R-:W-:Y:S02]  /*af40*/  LEA R12, P6, R29.reuse, R0, 0x1 ;  /* 0x000000001d0c7211 */ /* 0x040fe400078c08ff */
[----:B-1----:R-:W-:Y:S01]  /*af50*/  IADD3 R17, R29, c[0x0][0x198], RZ ;  /* 0x000066001d117a10 */ /* 0x002fe20007ffe0ff */
[----:B------:R1:W-:Y:S01]  /*af60*/  @P3 STG.E.U16 [R20.64], R26 ;  /* 0x0000001a14003986 */ /* 0x0003e2000c101508 */
[----:B------:R-:W-:-:S02]  /*af70*/  IADD3 R24, R7, 0x26, RZ ;  /* 0x0000002607187810 */ /* 0x000fc40007ffe0ff */
[----:B------:R-:W-:Y:S02]  /*af80*/  ISETP.LT.AND P3, PT, R13, c[0x0][0x17c], !P0 ;  /* 0x00005f000d007a0c */ /* 0x000fe40004761270 */
[----:B------:R-:W-:Y:S02]  /*af90*/  LEA.HI.X.SX32 R13, R29, R2, 0x1, P6 ;  /* 0x000000021d0d7211 */ /* 0x000fe400030f0eff */
[C---:B------:R-:W-:Y:S02]  /*afa0*/  LEA R16, P6, R17.reuse, R0, 0x1 ;  /* 0x0000000011107211 */ /* 0x040fe400078c08ff */
[----:B------:R-:W-:Y:S02]  /*afb0*/  ISETP.LT.AND P4, PT, R24, c[0x0][0x17c], !P0 ;  /* 0x00005f0018007a0c */ /* 0x000fe40004781270 */
[----:B------:R-:W-:Y:S02]  /*afc0*/  PRMT R24, R26, 0x7632, R24 ;  /* 0x000076321a187816 */ /* 0x000fe40000000018 */
[----:B------:R-:W-:-:S02]  /*afd0*/  IADD3 R25, R17, c[0x0][0x198], RZ ;  /* 0x0000660011197a10 */ /* 0x000fc40007ffe0ff */
[----:B------:R-:W-:Y:S02]  /*afe0*/  LEA.HI.X.SX32 R17, R17, R2, 0x1, P6 ;  /* 0x0000000211117211 */ /* 0x000fe400030f0eff */
[----:B0-----:R-:W-:Y:S01]  /*aff0*/  IADD3 R9, R7, 0x29, RZ ;  /* 0x0000002907097810 */ /* 0x001fe20007ffe0ff */
[----:B------:R0:W-:Y:S01]  /*b000*/  @P2 STG.E.U16 [R12.64], R24 ;  /* 0x000000180c002986 */ /* 0x0001e2000c101508 */
[C---:B------:R-:W-:Y:S02]  /*b010*/  LEA R8, P6, R25.reuse, R0, 0x1 ;  /* 0x0000000019087211 */ /* 0x040fe400078c08ff */
[----:B-1----:R-:W-:Y:S01]  /*b020*/  IADD3 R21, R25, c[0x0][0x198], RZ ;  /* 0x0000660019157a10 */ /* 0x002fe20007ffe0ff */
[----:B------:R1:W-:Y:S01]  /*b030*/  @P1 STG.E.U16 [R16.64], R22 ;  /* 0x0000001610001986 */ /* 0x0003e2000c101508 */
[----:B------:R-:W-:Y:S02]  /*b040*/  ISETP.LT.AND P1, PT, R9, c[0x0][0x17c], !P0 ;  /* 0x00005f0009007a0c */ /* 0x000fe40004721270 */
[----:B------:R-:W-:-:S02]  /*b050*/  LEA.HI.X.SX32 R9, R25, R2, 0x1, P6 ;  /* 0x0000000219097211 */ /* 0x000fc400030f0eff */
[C---:B------:R-:W-:Y:S02]  /*b060*/  LEA R20, P6, R21.reuse, R0, 0x1 ;  /* 0x0000000015147211 */ /* 0x040fe400078c08ff */
[----:B------:R-:W-:Y:S02]  /*b070*/  PRMT R26, R22, 0x7632, R26 ;  /* 0x00007632161a7816 */ /* 0x000fe4000000001a */
[----:B------:R-:W-:Y:S02]  /*b080*/  IADD3 R25, R21, c[0x0][0x198], RZ ;  /* 0x0000660015197a10 */ /* 0x000fe40007ffe0ff */
[----:B------:R-:W-:Y:S02]  /*b090*/  IADD3 R14, R7, 0x28, RZ ;  /* 0x00000028070e7810 */ /* 0x000fe40007ffe0ff */
[----:B------:R-:W-:Y:S02]  /*b0a0*/  LEA.HI.X.SX32 R21, R21, R2, 0x1, P6 ;  /* 0x0000000215157211 */ /* 0x000fe400030f0eff */
[----:B0-----:R-:W-:Y:S01]  /*b0b0*/  IADD3 R13, R7, 0x2b, RZ ;  /* 0x0000002b070d7810 */ /* 0x001fe20007ffe0ff */
[----:B------:R0:W-:Y:S01]  /*b0c0*/  @P5 STG.E.U16 [R8.64], R26 ;  /* 0x0000001a08005986 */ /* 0x0001e2000c101508 */
[----:B------:R-:W-:-:S02]  /*b0d0*/  LEA R12, P6, R25, R0, 0x1 ;  /* 0x00000000190c7211 */ /* 0x000fc400078c08ff */
[----:B------:R-:W-:Y:S01]  /*b0e0*/  ISETP.LT.AND P2, PT, R14, c[0x0][0x17c], !P0 ;  /* 0x00005f000e007a0c */ /* 0x000fe20004741270 */
[----:B------:R2:W-:Y:S01]  /*b0f0*/  @P4 STG.E.U16 [R20.64], R38 ;  /* 0x0000002614004986 */ /* 0x0005e2000c101508 */
[----:B-1----:R-:W-:Y:S02]  /*b100*/  IADD3 R17, R25, c[0x0][0x198], RZ ;  /* 0x0000660019117a10 */ /* 0x002fe40007ffe0ff */
[----:B------:R-:W-:Y:S02]  /*b110*/  ISETP.LT.AND P4, PT, R13, c[0x0][0x17c], !P0 ;  /* 0x00005f000d007a0c */ /* 0x000fe40004781270 */
[----:B------:R-:W-:Y:S02]  /*b120*/  LEA.HI.X.SX32 R13, R25, R2, 0x1, P6 ;  /* 0x00000002190d7211 */ /* 0x000fe400030f0eff */
[----:B------:R-:W-:Y:S02]  /*b130*/  LEA R16, P6, R17, R0, 0x1 ;  /* 0x0000000011107211 */ /* 0x000fe400078c08ff */
[----:B------:R-:W-:-:S02]  /*b140*/  PRMT R22, R38, 0x7632, R22 ;  /* 0x0000763226167816 */ /* 0x000fc40000000016 */
[----:B------:R-:W-:Y:S02]  /*b150*/  IADD3 R25, R17, c[0x0][0x198], RZ ;  /* 0x0000660011197a10 */ /* 0x000fe40007ffe0ff */
[----:B------:R-:W-:Y:S02]  /*b160*/  IADD3 R14, R7, 0x2a, RZ ;  /* 0x0000002a070e7810 */ /* 0x000fe40007ffe0ff */
[----:B------:R-:W-:Y:S02]  /*b170*/  LEA.HI.X.SX32 R17, R17, R2, 0x1, P6 ;  /* 0x0000000211117211 */ /* 0x000fe400030f0eff */
[----:B0-----:R-:W-:Y:S01]  /*b180*/  IADD3 R9, R7, 0x2d, RZ ;  /* 0x0000002d07097810 */ /* 0x001fe20007ffe0ff */
[----:B------:R0:W-:Y:S01]  /*b190*/  @P3 STG.E.U16 [R12.64], R22 ;  /* 0x000000160c003986 */ /* 0x0001e2000c101508 */
[C---:B------:R-:W-:Y:S02]  /*b1a0*/  LEA R8, P6, R25.reuse, R0, 0x1 ;  /* 0x0000000019087211 */ /* 0x040fe400078c08ff */
[----:B------:R-:W-:Y:S01]  /*b1b0*/  ISETP.LT.AND P5, PT, R14, c[0x0][0x17c], !P0 ;  /* 0x00005f000e007a0c */ /* 0x000fe200047a1270 */
[----:B------:R1:W-:Y:S01]  /*b1c0*/  @P2 STG.E.U16 [R16.64], R34 ;  /* 0x0000002210002986 */ /* 0x0003e2000c101508 */
[----:B--2---:R-:W-:-:S02]  /*b1d0*/  IADD3 R21, R25, c[0x0][0x198], RZ ;  /* 0x0000660019157a10 */ /* 0x004fc40007ffe0ff */
[----:B------:R-:W-:Y:S02]  /*b1e0*/  ISETP.LT.AND P2, PT, R9, c[0x0][0x17c], !P0 ;  /* 0x00005f0009007a0c */ /* 0x000fe40004741270 */
[----:B------:R-:W-:Y:S02]  /*b1f0*/  LEA.HI.X.SX32 R9, R25, R2, 0x1, P6 ;  /* 0x0000000219097211 */ /* 0x000fe400030f0eff */
[C---:B------:R-:W-:Y:S02]  /*b200*/  LEA R20, P6, R21.reuse, R0, 0x1 ;  /* 0x0000000015147211 */ /* 0x040fe400078c08ff */
[----:B------:R-:W-:Y:S02]  /*b210*/  PRMT R24, R34, 0x7632, R24 ;  /* 0x0000763222187816 */ /* 0x000fe40000000018 */
[----:B------:R-:W-:Y:S02]  /*b220*/  IADD3 R25, R21, c[0x0][0x198], RZ ;  /* 0x0000660015197a10 */ /* 0x000fe40007ffe0ff */
[----:B------:R-:W-:-:S02]  /*b230*/  IADD3 R14, R7, 0x2c, RZ ;  /* 0x0000002c070e7810 */ /* 0x000fc40007ffe0ff */
[----:B------:R-:W-:Y:S02]  /*b240*/  LEA.HI.X.SX32 R21, R21, R2, 0x1, P6 ;  /* 0x0000000215157211 */ /* 0x000fe400030f0eff */
[----:B0-----:R-:W-:Y:S01]  /*b250*/  IADD3 R13, R7, 0x2f, RZ ;  /* 0x0000002f070d7810 */ /* 0x001fe20007ffe0ff */
[----:B------:R0:W-:Y:S01]  /*b260*/  @P1 STG.E.U16 [R8.64], R24 ;  /* 0x0000001808001986 */ /* 0x0001e2000c101508 */
[C---:B------:R-:W-:Y:S02]  /*b270*/  LEA R12, P6, R25.reuse, R0, 0x1 ;  /* 0x00000000190c7211 */ /* 0x040fe400078c08ff */
[----:B------:R-:W-:Y:S01]  /*b280*/  ISETP.LT.AND P3, PT, R14, c[0x0][0x17c], !P0 ;  /* 0x00005f000e007a0c */ /* 0x000fe20004761270 */
[----:B------:R2:W-:Y:S01]  /*b290*/  @P5 STG.E.U16 [R20.64], R30 ;  /* 0x0000001e14005986 */ /* 0x0005e2000c101508 */
[----:B-1----:R-:W-:Y:S02]  /*b2a0*/  IADD3 R17, R25, c[0x0][0x198], RZ ;  /* 0x0000660019117a10 */ /* 0x002fe40007ffe0ff */
[----:B------:R-:W-:-:S02]  /*b2b0*/  ISETP.LT.AND P5, PT, R13, c[0x0][0x17c], !P0 ;  /* 0x00005f000d007a0c */ /* 0x000fc400047a1270 */
[----:B------:R-:W-:Y:S02]  /*b2c0*/  LEA.HI.X.SX32 R13, R25, R2, 0x1, P6 ;  /* 0x00000002190d7211 */ /* 0x000fe400030f0eff */
[C---:B------:R-:W-:Y:S02]  /*b2d0*/  LEA R16, P6, R17.reuse, R0, 0x1 ;  /* 0x0000000011107211 */ /* 0x040fe400078c08ff */
[----:B------:R-:W-:Y:S02]  /*b2e0*/  PRMT R22, R30, 0x7632, R22 ;  /* 0x000076321e167816 */ /* 0x000fe40000000016 */
[----:B------:R-:W-:Y:S02]  /*b2f0*/  IADD3 R25, R17, c[0x0][0x198], RZ ;  /* 0x0000660011197a10 */ /* 0x000fe40007ffe0ff */
[----:B------:R-:W-:Y:S02]  /*b300*/  IADD3 R14, R7, 0x2e, RZ ;  /* 0x0000002e070e7810 */ /* 0x000fe40007ffe0ff */
[----:B------:R-:W-:-:S02]  /*b310*/  LEA.HI.X.SX32 R17, R17, R2, 0x1, P6 ;  /* 0x0000000211117211 */ /* 0x000fc400030f0eff */
[----:B0-----:R-:W-:Y:S01]  /*b320*/  IADD3 R9, R7, 0x31, RZ ;  /* 0x0000003107097810 */ /* 0x001fe20007ffe0ff */
[----:B------:R0:W-:Y:S01]  /*b330*/  @P4 STG.E.U16 [R12.64], R22 ;  /* 0x000000160c004986 */ /* 0x0001e2000c101508 */
[C---:B------:R-:W-:Y:S02]  /*b340*/  LEA R8, P6, R25.reuse, R0, 0x1 ;  /* 0x0000000019087211 */ /* 0x040fe400078c08ff */
[----:B------:R-:W-:Y:S01]  /*b350*/  ISETP.LT.AND P1, PT, R14, c[0x0][0x17c], !P0 ;  /* 0x00005f000e007a0c */ /* 0x000fe20004721270 */
[----:B------:R1:W-:Y:S01]  /*b360*/  @P3 STG.E.U16 [R16.64], R18 ;  /* 0x0000001210003986 */ /* 0x0003e2000c101508 */
[----:B--2---:R-:W-:Y:S02]  /*b370*/  IADD3 R21, R25, c[0x0][0x198], RZ ;  /* 0x0000660019157a10 */ /* 0x004fe40007ffe0ff */
        /* <DEDUP_REMOVED lines=17> */
[C---:B------:R-:W-:Y:S02]  /*b490*/  IADD3 R25, R17.reuse, c[0x0][0x198], RZ ;  /* 0x0000660011197a10 */ /* 0x040fe40007ffe0ff */
[----:B------:R-:W-:Y:S02]  /*b4a0*/  LEA.HI.X.SX32 R17, R17, R2, 0x1, P6 ;  /* 0x0000000211117211 */ /* 0x000fe400030f0eff */
[----:B0-----:R-:W-:Y:S01]  /*b4b0*/  IADD3 R9, R7, 0x35, RZ ;  /* 0x0000003507097810 */ /* 0x001fe20007ffe0ff */
[----:B------:R0:W-:Y:S01]  /*b4c0*/  @P5 STG.E.U16 [R12.64], R18 ;  /* 0x000000120c005986 */ /* 0x0001e2000c101508 */
[C---:B------:R-:W-:Y:S02]  /*b4d0*/  LEA R8, P6, R25.reuse, R0, 0x1 ;  /* 0x0000000019087211 */ /* 0x040fe400078c08ff */
[----:B--2---:R-:W-:Y:S01]  /*b4e0*/  IADD3 R21, R25, c[0x0][0x198], RZ ;  /* 0x0000660019157a10 */ /* 0x004fe20007ffe0ff */
[----:B------:R1:W-:Y:S01]  /*b4f0*/  @P4 STG.E.U16 [R16.64], R15 ;  /* 0x0000000f10004986 */ /* 0x0003e2000c101508 */
[----:B------:R-:W-:-:S02]  /*b500*/  IADD3 R14, R7, 0x32, RZ ;  /* 0x00000032070e7810 */ /* 0x000fc40007ffe0ff */
[----:B------:R-:W-:Y:S02]  /*b510*/  ISETP.LT.AND P4, PT, R9, c[0x0][0x17c], !P0 ;  /* 0x00005f0009007a0c */ /* 0x000fe40004781270 */
[----:B------:R-:W-:Y:S02]  /*b520*/  LEA.HI.X.SX32 R9, R25, R2, 0x1, P6 ;  /* 0x0000000219097211 */ /* 0x000fe400030f0eff */
[C---:B------:R-:W-:Y:S02]  /*b530*/  LEA R20, P6, R21.reuse, R0, 0x1 ;  /* 0x0000000015147211 */ /* 0x040fe400078c08ff */
[----:B------:R-:W-:Y:S02]  /*b540*/  ISETP.LT.AND P2, PT, R14, c[0x0][0x17c], !P0 ;  /* 0x00005f000e007a0c */ /* 0x000fe40004741270 */
[----:B0-----:R-:W-:Y:S02]  /*b550*/  IADD3 R13, R21, c[0x0][0x198], RZ ;  /* 0x00006600150d7a10 */ /* 0x001fe40007ffe0ff */
[----:B------:R-:W-:-:S02]  /*b560*/  IADD3 R14, R7, 0x34, RZ ;  /* 0x00000034070e7810 */ /* 0x000fc40007ffe0ff */
[----:B------:R-:W-:Y:S02]  /*b570*/  LEA.HI.X.SX32 R21, R21, R2, 0x1, P6 ;  /* 0x0000000215157211 */ /* 0x000fe400030f0eff */
[----:B-1----:R-:W-:Y:S02]  /*b580*/  PRMT R17, R15, 0x7632, R17 ;  /* 0x000076320f117816 */ /* 0x002fe40000000011 */
[C---:B------:R-:W-:Y:S02]  /*b590*/  LEA R12, P6, R13.reuse, R0, 0x1 ;  /* 0x000000000d0c7211 */ /* 0x040fe400078c08ff */
[----:B------:R-:W-:Y:S02]  /*b5a0*/  ISETP.LT.AND P5, PT, R14, c[0x0][0x17c], !P0 ;  /* 0x00005f000e007a0c */ /* 0x000fe400047a1270 */
[C---:B------:R-:W-:Y:S02]  /*b5b0*/  IADD3 R15, R13.reuse, c[0x0][0x198], RZ ;  /* 0x000066000d0f7a10 */ /* 0x040fe40007ffe0ff */
[----:B------:R-:W-:-:S02]  /*b5c0*/  LEA.HI.X.SX32 R13, R13, R2, 0x1, P6 ;  /* 0x000000020d0d7211 */ /* 0x000fc400030f0eff */
[----:B------:R-:W-:Y:S01]  /*b5d0*/  LEA R14, P6, R15, R0, 0x1 ;  /* 0x000000000f0e7211 */ /* 0x000fe200078c08ff */
[----:B------:R0:W-:Y:S01]  /*b5e0*/  @P3 STG.E.U16 [R8.64], R17 ;  /* 0x0000001108003986 */ /* 0x0001e2000c101508 */
[----:B------:R-:W-:Y:S02]  /*b5f0*/  PRMT R18, R27, 0x7632, R18 ;  /* 0x000076321b127816 */ /* 0x000fe40000000012 */
[----:B------:R-:W-:Y:S01]  /*b600*/  IADD3 R10, R7, 0x36, RZ ;  /* 0x00000036070a7810 */ /* 0x000fe20007ffe0ff */
[----:B------:R1:W-:Y:S03]  /*b610*/  @P2 STG.E.U16 [R20.64], R27 ;  /* 0x0000001b14002986 */ /* 0x0003e6000c101508 */
[----:B------:R-:W-:Y:S02]  /*b620*/  ISETP.LT.AND P3, PT, R10, c[0x0][0x17c], !P0 ;  /* 0x00005f000a007a0c */ /* 0x000fe40004761270 */
[----:B0-----:R-:W-:-:S02]  /*b630*/  IADD3 R17, R15, c[0x0][0x198], RZ ;  /* 0x000066000f117a10 */ /* 0x001fc40007ffe0ff */
[----:B------:R-:W-:Y:S02]  /*b640*/  LEA.HI.X.SX32 R15, R15, R2, 0x1, P6 ;  /* 0x000000020f0f7211 */ /* 0x000fe400030f0eff */
[----:B------:R-:W-:Y:S01]  /*b650*/  IADD3 R9, R7, 0x39, RZ ;  /* 0x0000003907097810 */ /* 0x000fe20007ffe0ff */
[----:B------:R0:W-:Y:S01]  /*b660*/  @P1 STG.E.U16 [R12.64], R18 ;  /* 0x000000120c001986 */ /* 0x0001e2000c101508 */
[C---:B------:R-:W-:Y:S02]  /*b670*/  LEA R8, P6, R17.reuse, R0, 0x1 ;  /* 0x0000000011087211 */ /* 0x040fe400078c08ff */
[----:B-1----:R-:W-:Y:S01]  /*b680*/  IADD3 R21, R17, c[0x0][0x198], RZ ;  /* 0x0000660011157a10 */ /* 0x002fe20007ffe0ff */
[----:B------:R1:W-:Y:S01]  /*b690*/  @P5 STG.E.U16 [R14.64], R23 ;  /* 0x000000170e005986 */ /* 0x0003e2000c101508 */
[----:B------:R-:W-:Y:S02]  /*b6a0*/  IADD3 R10, R7, 0x37, RZ ;  /* 0x00000037070a7810 */ /* 0x000fe40007ffe0ff */
[----:B------:R-:W-:-:S02]  /*b6b0*/  ISETP.LT.AND P5, PT, R9, c[0x0][0x17c], !P0 ;  /* 0x00005f0009007a0c */ /* 0x000fc400047a1270 */
[----:B------:R-:W-:Y:S02]  /*b6c0*/  LEA.HI.X.SX32 R9, R17, R2, 0x1, P6 ;  /* 0x0000000211097211 */ /* 0x000fe400030f0eff */
[C---:B------:R-:W-:Y:S02]  /*b6d0*/  LEA R16, P6, R21.reuse, R0, 0x1 ;  /* 0x0000000015107211 */ /* 0x040fe400078c08ff */
[----:B------:R-:W-:Y:S02]  /*b6e0*/  ISETP.LT.AND P2, PT, R10, c[0x0][0x17c], !P0 ;  /* 0x00005f000a007a0c */ /* 0x000fe40004741270 */
[----:B0-----:R-:W-:Y:S02]  /*b6f0*/  IADD3 R13, R21, c[0x0][0x198], RZ ;  /* 0x00006600150d7a10 */ /* 0x001fe40007ffe0ff */
[----:B------:R-:W-:Y:S02]  /*b700*/  IADD3 R10, R7, 0x38, RZ ;  /* 0x00000038070a7810 */ /* 0x000fe40007ffe0ff */
[----:B------:R-:W-:-:S02]  /*b710*/  LEA.HI.X.SX32 R17, R21, R2, 0x1, P6 ;  /* 0x0000000215117211 */ /* 0x000fc400030f0eff */
[C---:B------:R-:W-:Y:S02]  /*b720*/  LEA R12, P6, R13.reuse, R0, 0x1 ;  /* 0x000000000d0c7211 */ /* 0x040fe400078c08ff */
[----:B------:R-:W-:Y:S02]  /*b730*/  ISETP.LT.AND P1, PT, R10, c[0x0][0x17c], !P0 ;  /* 0x00005f000a007a0c */ /* 0x000fe40004721270 */
[C---:B-1----:R-:W-:Y:S02]  /*b740*/  IADD3 R15, R13.reuse, c[0x0][0x198], RZ ;  /* 0x000066000d0f7a10 */ /* 0x042fe40007ffe0ff */
[----:B------:R-:W-:Y:S02]  /*b750*/  LEA.HI.X.SX32 R13, R13, R2, 0x1, P6 ;  /* 0x000000020d0d7211 */ /* 0x000fe400030f0eff */
[----:B------:R-:W-:Y:S02]  /*b760*/  PRMT R20, R23, 0x7632, R20 ;  /* 0x0000763217147816 */ /* 0x000fe40000000014 */
[----:B------:R-:W-:-:S02]  /*b770*/  LEA R14, P6, R15, R0, 0x1 ;  /* 0x000000000f0e7211 */ /* 0x000fc400078c08ff */
[----:B------:R-:W-:Y:S02]  /*b780*/  PRMT R18, R39, 0x7632, R18 ;  /* 0x0000763227127816 */ /* 0x000fe40000000012 */
[C---:B------:R-:W-:Y:S01]  /*b790*/  IADD3 R21, R15.reuse, c[0x0][0x198], RZ ;  /* 0x000066000f157a10 */ /* 0x040fe20007ffe0ff */
[----:B------:R0:W-:Y:S01]  /*b7a0*/  @P4 STG.E.U16 [R8.64], R20 ;  /* 0x0000001408004986 */ /* 0x0001e2000c101508 */
[----:B------:R-:W-:Y:S02]  /*b7b0*/  LEA.HI.X.SX32 R15, R15, R2, 0x1, P6 ;  /* 0x000000020f0f7211 */ /* 0x000fe400030f0eff */
[C---:B------:R-:W-:Y:S01]  /*b7c0*/  IADD3 R10, R7.reuse, 0x3a, RZ ;  /* 0x0000003a070a7810 */ /* 0x040fe20007ffe0ff */
[----:B------:R1:W-:Y:S04]  /*b7d0*/  @P3 STG.E.U16 [R16.64], R39 ;  /* 0x0000002710003986 */ /* 0x0003e8000c101508 */
[----:B------:R2:W-:Y:S01]  /*b7e0*/  @P2 STG.E.U16 [R12.64], R18 ;  /* 0x000000120c002986 */ /* 0x0005e2000c101508 */
[----:B0-----:R-:W-:-:S02]  /*b7f0*/  IADD3 R9, R7, 0x3d, RZ ;  /* 0x0000003d07097810 */ /* 0x001fc40007ffe0ff */
[C---:B------:R-:W-:Y:S01]  /*b800*/  LEA R8, P6, R21.reuse, R0, 0x1 ;  /* 0x0000000015087211 */ /* 0x040fe200078c08ff */
[----:B------:R0:W-:Y:S01]  /*b810*/  @P1 STG.E.U16 [R14.64], R35 ;  /* 0x000000230e001986 */ /* 0x0001e2000c101508 */
[----:B-1----:R-:W-:Y:S02]  /*b820*/  IADD3 R17, R21, c[0x0][0x198], RZ ;  /* 0x0000660015117a10 */ /* 0x002fe40007ffe0ff */
[----:B------:R-:W-:Y:S02]  /*b830*/  ISETP.LT.AND P4, PT, R10, c[0x0][0x17c], !P0 ;  /* 0x00005f000a007a0c */ /* 0x000fe40004781270 */
[----:B------:R-:W-:Y:S02]  /*b840*/  ISETP.LT.AND P1, PT, R9, c[0x0][0x17c], !P0 ;  /* 0x00005f0009007a0c */ /* 0x000fe40004721270 */
[----:B------:R-:W-:Y:S02]  /*b850*/  IADD3 R10, R7, 0x3b, RZ ;  /* 0x0000003b070a7810 */ /* 0x000fe40007ffe0ff */
[----:B------:R-:W-:-:S02]  /*b860*/  LEA.HI.X.SX32 R9, R21, R2, 0x1, P6 ;  /* 0x0000000215097211 */ /* 0x000fc400030f0eff */
[C---:B------:R-:W-:Y:S02]  /*b870*/  LEA R16, P6, R17.reuse, R0, 0x1 ;  /* 0x0000000011107211 */ /* 0x040fe400078c08ff */
[----:B--2---:R-:W-:Y:S02]  /*b880*/  IADD3 R13, R17, c[0x0][0x198], RZ ;  /* 0x00006600110d7a10 */ /* 0x004fe40007ffe0ff */
[----:B------:R-:W-:Y:S02]  /*b890*/  ISETP.LT.AND P3, PT, R10, c[0x0][0x17c], !P0 ;  /* 0x00005f000a007a0c */ /* 0x000fe40004761270 */
[----:B------:R-:W-:Y:S02]  /*b8a0*/  IADD3 R10, R7, 0x3c, RZ ;  /* 0x0000003c070a7810 */ /* 0x000fe40007ffe0ff */
[----:B0-----:R-:W-:Y:S02]  /*b8b0*/  PRMT R15, R35, 0x7632, R15 ;  /* 0x00007632230f7816 */ /* 0x001fe4000000000f */
[----:B------:R-:W-:-:S02]  /*b8c0*/  LEA.HI.X.SX32 R17, R17, R2, 0x1, P6 ;  /* 0x0000000211117211 */ /* 0x000fc400030f0eff */
[C---:B------:R-:W-:Y:S02]  /*b8d0*/  LEA R20, P6, R13.reuse, R0, 0x1 ;  /* 0x000000000d147211 */ /* 0x040fe400078c08ff */
[C---:B------:R-:W-:Y:S01]  /*b8e0*/  IADD3 R23, R13.reuse, c[0x0][0x198], RZ ;  /* 0x000066000d177a10 */ /* 0x040fe20007ffe0ff */
[----:B------:R0:W-:Y:S01]  /*b8f0*/  @P5 STG.E.U16 [R8.64], R15 ;  /* 0x0000000f08005986 */ /* 0x0001e2000c101508 */
[----:B------:R-:W-:Y:S02]  /*b900*/  ISETP.LT.AND P2, PT, R10, c[0x0][0x17c], !P0 ;  /* 0x00005f000a007a0c */ /* 0x000fe40004741270 */
[----:B------:R-:W-:Y:S02]  /*b910*/  LEA.HI.X.SX32 R21, R13, R2, 0x1, P6 ;  /* 0x000000020d157211 */ /* 0x000fe400030f0eff */
[----:B------:R-:W-:Y:S01]  /*b920*/  LEA R24, P6, R23, R0, 0x1 ;  /* 0x0000000017187211 */ /* 0x000fe200078c08ff */
[----:B------:R-:W1:Y:S01]  /*b930*/  LDS.128 R12, [R3] ;  /* 0x00000000030c7984 */ /* 0x000e620000000c00 */
[----:B------:R-:W-:-:S02]  /*b940*/  PRMT R18, R31, 0x7632, R18 ;  /* 0x000076321f127816 */ /* 0x000fc40000000012 */
[C---:B------:R-:W-:Y:S02]  /*b950*/  LEA.HI.X.SX32 R25, R23.reuse, R2, 0x1, P6 ;  /* 0x0000000217197211 */ /* 0x040fe400030f0eff */
[----:B------:R-:W-:Y:S01]  /*b960*/  IADD3 R23, R23, c[0x0][0x198], RZ ;  /* 0x0000660017177a10 */ /* 0x000fe20007ffe0ff */
[----:B------:R2:W-:Y:S01]  /*b970*/  @P4 STG.E.U16 [R16.64], R31 ;  /* 0x0000001f10004986 */ /* 0x0005e2000c101508 */
[----:B0-----:R-:W-:Y:S02]  /*b980*/  IADD3 R9, R7, 0x41, RZ ;  /* 0x0000004107097810 */ /* 0x001fe40007ffe0ff */
[----:B------:R-:W-:Y:S01]  /*b990*/  LEA R8, P6, R23, R0, 0x1 ;  /* 0x0000000017087211 */ /* 0x000fe200078c08ff */
[----:B------:R-:W-:Y:S01]  /*b9a0*/  @P3 STG.E.U16 [R20.64], R18 ;  /* 0x0000001214003986 */ /* 0x000fe2000c101508 */
[----:B------:R-:W-:-:S03]  /*b9b0*/  IADD3 R10, R7, 0x3e, RZ ;  /* 0x0000003e070a7810 */ /* 0x000fc60007ffe0ff */
[----:B------:R0:W-:Y:S01]  /*b9c0*/  @P2 STG.E.U16 [R24.64], R19 ;  /* 0x0000001318002986 */ /* 0x0001e2000c101508 */
[----:B------:R-:W-:Y:S02]  /*b9d0*/  ISETP.LT.AND P2, PT, R9, c[0x0][0x17c], !P0 ;  /* 0x00005f0009007a0c */ /* 0x000fe40004741270 */
[C---:B------:R-:W-:Y:S02]  /*b9e0*/  LEA.HI.X.SX32 R9, R23.reuse, R2, 0x1, P6 ;  /* 0x0000000217097211 */ /* 0x040fe400030f0eff */
[----:B--2---:R-:W-:Y:S02]  /*b9f0*/  IADD3 R17, R23, c[0x0][0x198], RZ ;  /* 0x0000660017117a10 */ /* 0x004fe40007ffe0ff */
[----:B------:R-:W2:Y:S01]  /*ba00*/  LDS.128 R20, [R6] ;  /* 0x0000000006147984 */ /* 0x000ea20000000c00 */
[----:B------:R-:W-:Y:S02]  /*ba10*/  ISETP.LT.AND P5, PT, R10, c[0x0][0x17c], !P0 ;  /* 0x00005f000a007a0c */ /* 0x000fe400047a1270 */
[----:B------:R-:W-:-:S02]  /*ba20*/  IADD3 R10, R7, 0x3f, RZ ;  /* 0x0000003f070a7810 */ /* 0x000fc40007ffe0ff */
[----:B------:R-:W-:Y:S02]  /*ba30*/  PRMT R16, R19, 0x7632, R16 ;  /* 0x0000763213107816 */ /* 0x000fe40000000010 */
[C---:B------:R-:W-:Y:S02]  /*ba40*/  LEA R26, P6, R17.reuse, R0, 0x1 ;  /* 0x00000000111a7211 */ /* 0x040fe400078c08ff */
[----:B------:R-:W-:Y:S02]  /*ba50*/  ISETP.LT.AND P4, PT, R10, c[0x0][0x17c], !P0 ;  /* 0x00005f000a007a0c */ /* 0x000fe40004781270 */
[----:B------:R-:W-:Y:S02]  /*ba60*/  IADD3 R29, R17, c[0x0][0x198], RZ ;  /* 0x00006600111d7a10 */ /* 0x000fe40007ffe0ff */
[----:B------:R-:W-:Y:S01]  /*ba70*/  IADD3 R10, R7, 0x40, RZ ;  /* 0x00000040070a7810 */ /* 0x000fe20007ffe0ff */
[----:B------:R3:W-:Y:S01]  /*ba80*/  @P1 STG.E.U16 [R8.64], R16 ;  /* 0x0000001008001986 */ /* 0x0007e2000c101508 */
[----:B------:R-:W-:-:S02]  /*ba90*/  LEA.HI.X.SX32 R27, R17, R2, 0x1, P6 ;  /* 0x00000002111b7211 */ /* 0x000fc400030f0eff */
[C---:B0-----:R-:W-:Y:S01]  /*baa0*/  LEA R24, P6, R29.reuse, R0, 0x1 ;  /* 0x000000001d187211 */ /* 0x041fe200078c08ff */
[----:B------:R-:W0:Y:S01]  /*bab0*/  LDS.128 R16, [R5] ;  /* 0x0000000005107984 */ /* 0x000e220000000c00 */
[----:B------:R-:W-:Y:S02]  /*bac0*/  ISETP.LT.AND P3, PT, R10, c[0x0][0x17c], !P0 ;  /* 0x00005f000a007a0c */ /* 0x000fe40004761270 */
[----:B------:R-:W-:Y:S02]  /*bad0*/  IADD3 R31, R29, c[0x0][0x198], RZ ;  /* 0x000066001d1f7a10 */ /* 0x000fe40007ffe0ff */
[----:B------:R-:W-:Y:S02]  /*bae0*/  IADD3 R10, R7, 0x42, RZ ;  /* 0x00000042070a7810 */ /* 0x000fe40007ffe0ff */
[----:B------:R-:W-:Y:S02]  /*baf0*/  LEA.HI.X.SX32 R25, R29, R2, 0x1, P6 ;  /* 0x000000021d197211 */ /* 0x000fe400030f0eff */
[----:B------:R-:W-:-:S02]  /*bb00*/  LEA R28, P6, R31, R0, 0x1 ;  /* 0x000000001f1c7211 */ /* 0x000fc400078c08ff */
[----:B------:R-:W-:Y:S02]  /*bb10*/  ISETP.LT.AND P1, PT, R10, c[0x0][0x17c], !P0 ;  /* 0x00005f000a007a0c */ /* 0x000fe40004721270 */
[----:B------:R-:W-:Y:S01]  /*bb20*/  IADD3 R10, R7, 0x43, RZ ;  /* 0x00000043070a7810 */ /* 0x000fe20007ffe0ff */
[----:B------:R4:W-:Y:S01]  /*bb30*/  @P5 STG.E.U16 [R26.64], R11 ;  /* 0x0000000b1a005986 */ /* 0x0009e2000c101508 */
[----:B------:R-:W-:Y:S02]  /*bb40*/  LEA.HI.X.SX32 R29, R31, R2, 0x1, P6 ;  /* 0x000000021f1d7211 */ /* 0x000fe400030f0eff */
[----:B---3--:R-:W-:Y:S02]  /*bb50*/  PRMT R9, R11, 0x7632, R9 ;  /* 0x000076320b097816 */ /* 0x008fe40000000009 */
[----:B------:R-:W-:Y:S02]  /*bb60*/  IADD3 R31, R31, c[0x0][0x198], RZ ;  /* 0x000066001f1f7a10 */ /* 0x000fe40007ffe0ff */
[----:B------:R-:W-:-:S02]  /*bb70*/  ISETP.LT.AND P5, PT, R10, c[0x0][0x17c], !P0 ;  /* 0x00005f000a007a0c */ /* 0x000fc400047a1270 */
[C---:B------:R-:W-:Y:S02]  /*bb80*/  IADD3 R10, R7.reuse, 0x44, RZ ;  /* 0x00000044070a7810 */ /* 0x040fe40007ffe0ff */
[----:B------:R-:W-:Y:S01]  /*bb90*/  IADD3 R8, R7, 0x45, RZ ;  /* 0x0000004507087810 */ /* 0x000fe20007ffe0ff */
[----:B------:R3:W-:Y:S01]  /*bba0*/  @P4 STG.E.U16 [R24.64], R9 ;  /* 0x0000000918004986 */ /* 0x0007e2000c101508 */
[C---:B----4-:R-:W-:Y:S02]  /*bbb0*/  LEA R26, P6, R31.reuse, R0, 0x1 ;  /* 0x000000001f1a7211 */ /* 0x050fe400078c08ff */
[----:B------:R-:W-:Y:S01]  /*bbc0*/  IADD3 R33, R31, c[0x0][0x198], RZ ;  /* 0x000066001f217a10 */ /* 0x000fe20007ffe0ff */
[----:B-1----:R1:W-:Y:S01]  /*bbd0*/  @P3 STG.E.U16 [R28.64], R12 ;  /* 0x0000000c1c003986 */ /* 0x0023e2000c101508 */
[----:B------:R-:W-:Y:S02]  /*bbe0*/  ISETP.LT.AND P4, PT, R10, c[0x0][0x17c], !P0 ;  /* 0x00005f000a007a0c */ /* 0x000fe40004781270 */
[----:B------:R-:W-:-:S02]  /*bbf0*/  ISETP.LT.AND P3, PT, R8, c[0x0][0x17c], !P0 ;  /* 0x00005f0008007a0c */ /* 0x000fc40004761270 */
[----:B------:R-:W-:Y:S01]  /*bc00*/  LEA.HI.X.SX32 R27, R31, R2, 0x1, P6 ;  /* 0x000000021f1b7211 */ /* 0x000fe200030f0eff */
[----:B------:R-:W4:Y:S01]  /*bc10*/  LDS.128 R8, [R4] ;  /* 0x0000000004087984 */ /* 0x000f220000000c00 */
[C---:B------:R-:W-:Y:S02]  /*bc20*/  LEA R30, P6, R33.reuse, R0, 0x1 ;  /* 0x00000000211e7211 */ /* 0x040fe400078c08ff */
[C---:B---3--:R-:W-:Y:S02]  /*bc30*/  IADD3 R25, R33.reuse, c[0x0][0x198], RZ ;  /* 0x0000660021197a10 */ /* 0x048fe40007ffe0ff */
[----:B------:R-:W-:Y:S02]  /*bc40*/  LEA.HI.X.SX32 R31, R33, R2, 0x1, P6 ;  /* 0x00000002211f7211 */ /* 0x000fe400030f0eff */
[----:B-1----:R-:W-:Y:S02]  /*bc50*/  PRMT R29, R12, 0x7632, R29 ;  /* 0x000076320c1d7816 */ /* 0x002fe4000000001d */
[----:B------:R-:W-:-:S02]  /*bc60*/  LEA R28, P6, R25, R0, 0x1 ;  /* 0x00000000191c7211 */ /* 0x000fc400078c08ff */
[----:B------:R-:W-:Y:S01]  /*bc70*/  IADD3 R32, R7, 0x46, RZ ;  /* 0x0000004607207810 */ /* 0x000fe20007ffe0ff */
[----:B------:R1:W-:Y:S01]  /*bc80*/  @P2 STG.E.U16 [R26.64], R29 ;  /* 0x0000001d1a002986 */ /* 0x0003e2000c101508 */
[----:B------:R-:W-:Y:S02]  /*bc90*/  IADD3 R35, R25, c[0x0][0x198], RZ ;  /* 0x0000660019237a10 */ /* 0x000fe40007ffe0ff */
[----:B------:R-:W-:Y:S01]  /*bca0*/  IADD3 R12, R7, 0x47, RZ ;  /* 0x00000047070c7810 */ /* 0x000fe20007ffe0ff */
[----:B--2---:R2:W-:Y:S01]  /*bcb0*/  @P1 STG.E.U16 [R30.64], R20 ;  /* 0x000000141e001986 */ /* 0x0045e2000c101508 */
[----:B------:R-:W-:Y:S02]  /*bcc0*/  ISETP.LT.AND P2, PT, R32, c[0x0][0x17c], !P0 ;  /* 0x00005f0020007a0c */ /* 0x000fe40004741270 */
[----:B------:R-:W-:Y:S02]  /*bcd0*/  ISETP.LT.AND P1, PT, R12, c[0x0][0x17c], !P0 ;  /* 0x00005f000c007a0c */ /* 0x000fe40004721270 */
[----:B-1----:R-:W-:-:S02]  /*bce0*/  LEA.HI.X.SX32 R29, R25, R2, 0x1, P6 ;  /* 0x00000002191d7211 */ /* 0x002fc400030f0eff */
[----:B------:R1:W3:Y:S01]  /*bcf0*/  LDS.128 R24, [R3+0x400] ;  /* 0x0004000003187984 */ /* 0x0002e20000000c00 */
[----:B------:R-:W-:Y:S02]  /*bd00*/  LEA R32, P6, R35, R0, 0x1 ;  /* 0x0000000023207211 */ /* 0x000fe400078c08ff */
[----:B--2---:R-:W-:Y:S02]  /*bd10*/  PRMT R31, R20, 0x7632, R31 ;  /* 0x00007632141f7816 */ /* 0x004fe4000000001f */
[----:B------:R-:W-:Y:S02]  /*bd20*/  IADD3 R12, R7, 0x48, RZ ;  /* 0x00000048070c7810 */ /* 0x000fe40007ffe0ff */
[C---:B------:R-:W-:Y:S01]  /*bd30*/  LEA.HI.X.SX32 R33, R35.reuse, R2, 0x1, P6 ;  /* 0x0000000223217211 */ /* 0x040fe200030f0eff */
[----:B------:R-:W-:Y:S01]  /*bd40*/  @P5 STG.E.U16 [R28.64], R31 ;  /* 0x0000001f1c005986 */ /* 0x000fe2000c101508 */
[----:B------:R-:W-:Y:S02]  /*bd50*/  IADD3 R35, R35, c[0x0][0x198], RZ ;  /* 0x0000660023237a10 */ /* 0x000fe40007ffe0ff */
[----:B------:R-:W-:Y:S01]  /*bd60*/  ISETP.LT.AND P5, PT, R12, c[0x0][0x17c], !P0 ;  /* 0x00005f000c007a0c */ /* 0x000fe200047a1270 */
[----:B------:R2:W2:Y:S01]  /*bd70*/  LDS.128 R28, [R6+0x400] ;  /* 0x00040000061c7984 */ /* 0x0004a20000000c00 */
[----:B------:R-:W-:-:S02]  /*bd80*/  IADD3 R12, R7, 0x49, RZ ;  /* 0x00000049070c7810 */ /* 0x000fc40007ffe0ff */
[C---:B------:R-:W-:Y:S01]  /*bd90*/  LEA R34, P6, R35.reuse, R0, 0x1 ;  /* 0x0000000023227211 */ /* 0x040fe200078c08ff */
[----:B0-----:R-:W-:Y:S01]  /*bda0*/  @P4 STG.E.U16 [R32.64], R16 ;  /* 0x0000001020004986 */ /* 0x001fe2000c101508 */
[----:B------:R-:W-:Y:S02]  /*bdb0*/  ISETP.LT.AND P4, PT, R12, c[0x0][0x17c], !P0 ;  /* 0x00005f000c007a0c */ /* 0x000fe40004781270 */
[C---:B------:R-:W-:Y:S02]  /*bdc0*/  IADD3 R37, R35.reuse, c[0x0][0x198], RZ ;  /* 0x0000660023257a10 */ /* 0x040fe40007ffe0ff */
[----:B------:R-:W-:Y:S02]  /*bdd0*/  PRMT R12, R16, 0x7632, R12 ;  /* 0x00007632100c7816 */ /* 0x000fe4000000000c */
[----:B------:R-:W-:Y:S02]  /*bde0*/  LEA.HI.X.SX32 R35, R35, R2, 0x1, P6 ;  /* 0x0000000223237211 */ /* 0x000fe400030f0eff */
[----:B------:R-:W-:-:S02]  /*bdf0*/  LEA R36, P6, R37, R0, 0x1 ;  /* 0x0000000025247211 */ /* 0x000fc400078c08ff */
[C---:B------:R-:W-:Y:S01]  /*be00*/  IADD3 R39, R37.reuse, c[0x0][0x198], RZ ;  /* 0x0000660025277a10 */ /* 0x040fe20007ffe0ff */
[----:B------:R-:W-:Y:S01]  /*be10*/  @P3 STG.E.U16 [R34.64], R12 ;  /* 0x0000000c22003986 */ /* 0x000fe2000c101508 */
[----:B------:R-:W-:-:S03]  /*be20*/  LEA.HI.X.SX32 R37, R37, R2, 0x1, P6 ;  /* 0x0000000225257211 */ /* 0x000fc600030f0eff */
[----:B------:R0:W0:Y:S01]  /*be30*/  LDS.128 R32, [R5+0x400] ;  /* 0x0004000005207984 */ /* 0x0000220000000c00 */
[----:B-1----:R-:W-:Y:S02]  /*be40*/  IADD3 R3, R7, 0x4a, RZ ;  /* 0x0000004a07037810 */ /* 0x002fe40007ffe0ff */
[C---:B------:R-:W-:Y:S02]  /*be50*/  LEA R40, P6, R39.reuse, R0, 0x1 ;  /* 0x0000000027287211 */ /* 0x040fe400078c08ff */
[----:B------:R-:W-:Y:S02]  /*be60*/  IADD3 R45, R39, c[0x0][0x198], RZ ;  /* 0x00006600272d7a10 */ /* 0x000fe40007ffe0ff */
[----:B------:R-:W-:Y:S02]  /*be70*/  ISETP.LT.AND P3, PT, R3, c[0x0][0x17c], !P0 ;  /* 0x00005f0003007a0c */ /* 0x000fe40004761270 */
[----:B------:R-:W-:Y:S02]  /*be80*/  LEA.HI.X.SX32 R41, R39, R2, 0x1, P6 ;  /* 0x0000000227297211 */ /* 0x000fe400030f0eff */
[----:B------:R-:W-:-:S02]  /*be90*/  IADD3 R3, R7, 0x4b, RZ ;  /* 0x0000004b07037810 */ /* 0x000fc40007ffe0ff */
[----:B------:R-:W-:Y:S01]  /*bea0*/  LEA R42, P6, R45, R0, 0x1 ;  /* 0x000000002d2a7211 */ /* 0x000fe200078c08ff */
[----:B----4-:R-:W-:Y:S01]  /*beb0*/  @P2 STG.E.U16 [R36.64], R8 ;  /* 0x0000000824002986 */ /* 0x010fe2000c101508 */
[----:B------:R-:W-:Y:S02]  /*bec0*/  PRMT R20, R8, 0x7632, R20 ;  /* 0x0000763208147816 */ /* 0x000fe40000000014 */
[----:B------:R-:W-:Y:S01]  /*bed0*/  ISETP.LT.AND P2, PT, R3, c[0x0][0x17c], !P0 ;  /* 0x00005f0003007a0c */ /* 0x000fe20004741270 */
[----:B------:R-:W1:Y:S01]  /*bee0*/  LDS.128 R36, [R4+0x400] ;  /* 0x0004000004247984 */ /* 0x000e620000000c00 */
[----:B------:R-:W-:Y:S02]  /*bef0*/  LEA.HI.X.SX32 R43, R45, R2, 0x1, P6 ;  /* 0x000000022d2b7211 */ /* 0x000fe400030f0eff */
[----:B------:R-:W-:Y:S02]  /*bf00*/  IADD3 R3, R7, 0x4c, RZ ;  /* 0x0000004c07037810 */ /* 0x000fe40007ffe0ff */
[----:B------:R-:W-:Y:S01]  /*bf10*/  IADD3 R45, R45, c[0x0][0x198], RZ ;  /* 0x000066002d2d7a10 */ /* 0x000fe20007ffe0ff */
[----:B------:R4:W-:Y:S01]  /*bf20*/  @P1 STG.E.U16 [R40.64], R20 ;  /* 0x0000001428001986 */ /* 0x0009e2000c101508 */
[----:B------:R-:W-:-:S02]  /*bf30*/  ISETP.LT.AND P1, PT, R3, c[0x0][0x17c], !P0 ;  /* 0x00005f0003007a0c */ /* 0x000fc40004721270 */
[----:B------:R-:W-:Y:S02]  /*bf40*/  LEA R44, P6, R45, R0, 0x1 ;  /* 0x000000002d2c7211 */ /* 0x000fe400078c08ff */
[----:B------:R-:W-:Y:S02]  /*bf50*/  IADD3 R3, R7, 0x4d, RZ ;  /* 0x0000004d07037810 */ /* 0x000fe40007ffe0ff */
[C---:B------:R-:W-:Y:S01]  /*bf60*/  IADD3 R47, R45.reuse, c[0x0][0x198], RZ ;  /* 0x000066002d2f7a10 */ /* 0x040fe20007ffe0ff */
[----:B---3--:R3:W-:Y:S01]  /*bf70*/  @P5 STG.E.U16 [R42.64], R24 ;  /* 0x000000182a005986 */ /* 0x0087e2000c101508 */
[----:B------:R-:W-:Y:S02]  /*bf80*/  LEA.HI.X.SX32 R45, R45, R2, 0x1, P6 ;  /* 0x000000022d2d7211 */ /* 0x000fe400030f0eff */
[----:B--2---:R-:W-:Y:S02]  /*bf90*/  PRMT R6, R24, 0x7632, R6 ;  /* 0x0000763218067816 */ /* 0x004fe40000000006 */
[----:B------:R-:W-:-:S02]  /*bfa0*/  ISETP.LT.AND P5, PT, R3, c[0x0][0x17c], !P0 ;  /* 0x00005f0003007a0c */ /* 0x000fc400047a1270 */
[----:B------:R-:W-:Y:S02]  /*bfb0*/  LEA R46, P6, R47, R0, 0x1 ;  /* 0x000000002f2e7211 */ /* 0x000fe400078c08ff */
[----:B------:R-:W-:Y:S02]  /*bfc0*/  IADD3 R3, R7, 0x4e, RZ ;  /* 0x0000004e07037810 */ /* 0x000fe40007ffe0ff */
[C---:B0-----:R-:W-:Y:S01]  /*bfd0*/  IADD3 R5, R47.reuse, c[0x0][0x198], RZ ;  /* 0x000066002f057a10 */ /* 0x041fe20007ffe0ff */
[----:B------:R0:W-:Y:S01]  /*bfe0*/  @P4 STG.E.U16 [R44.64], R6 ;  /* 0x000000062c004986 */ /* 0x0001e2000c101508 */
[----:B------:R-:W-:Y:S02]  /*bff0*/  LEA.HI.X.SX32 R47, R47, R2, 0x1, P6 ;  /* 0x000000022f2f7211 */ /* 0x000fe400030f0eff */
[----:B------:R-:W-:Y:S02]  /*c000*/  ISETP.LT.AND P4, PT, R3, c[0x0][0x17c], !P0 ;  /* 0x00005f0003007a0c */ /* 0x000fe40004781270 */
[----:B----4-:R-:W-:-:S02]  /*c010*/  LEA R40, P6, R5, R0, 0x1 ;  /* 0x0000000005287211 */ /* 0x010fc400078c08ff */
[----:B------:R-:W-:Y:S02]  /*c020*/  IADD3 R3, R7, 0x4f, RZ ;  /* 0x0000004f07037810 */ /* 0x000fe40007ffe0ff */
[C---:B---3--:R-:W-:Y:S01]  /*c030*/  IADD3 R43, R5.reuse, c[0x0][0x198], RZ ;  /* 0x00006600052b7a10 */ /* 0x048fe20007ffe0ff */
[----:B------:R2:W-:Y:S01]  /*c040*/  @P3 STG.E.U16 [R46.64], R28 ;  /* 0x0000001c2e003986 */ /* 0x0005e2000c101508 */
[----:B------:R-:W-:Y:S02]  /*c050*/  LEA.HI.X.SX32 R41, R5, R2, 0x1, P6 ;  /* 0x0000000205297211 */ /* 0x000fe400030f0eff */
[----:B------:R-:W-:Y:S02]  /*c060*/  PRMT R20, R28, 0x7632, R20 ;  /* 0x000076321c147816 */ /* 0x000fe40000000014 */
[----:B------:R-:W-:Y:S02]  /*c070*/  ISETP.LT.AND P3, PT, R3, c[0x0][0x17c], !P0 ;  /* 0x00005f0003007a0c */ /* 0x000fe40004761270 */
[----:B------:R-:W-:-:S02]  /*c080*/  LEA R4, P6, R43, R0, 0x1 ;  /* 0x000000002b047211 */ /* 0x000fc400078c08ff */
[----:B------:R-:W-:Y:S02]  /*c090*/  IADD3 R3, R7, 0x50, RZ ;  /* 0x0000005007037810 */ /* 0x000fe40007ffe0ff */
[C---:B0-----:R-:W-:Y:S01]  /*c0a0*/  IADD3 R45, R43.reuse, c[0x0][0x198], RZ ;  /* 0x000066002b2d7a10 */ /* 0x041fe20007ffe0ff */
[----:B------:R0:W-:Y:S01]  /*c0b0*/  @P2 STG.E.U16 [R40.64], R20 ;  /* 0x0000001428002986 */ /* 0x0001e2000c101508 */
[----:B------:R-:W-:Y:S02]  /*c0c0*/  LEA.HI.X.SX32 R5, R43, R2, 0x1, P6 ;  /* 0x000000022b057211 */ /* 0x000fe400030f0eff */
[----:B------:R-:W-:Y:S02]  /*c0d0*/  ISETP.LT.AND P2, PT, R3, c[0x0][0x17c], !P0 ;  /* 0x00005f0003007a0c */ /* 0x000fe40004741270 */
[----:B------:R-:W-:Y:S02]  /*c0e0*/  LEA R42, P6, R45, R0, 0x1 ;  /* 0x000000002d2a7211 */ /* 0x000fe400078c08ff */
[----:B------:R-:W-:-:S02]  /*c0f0*/  IADD3 R3, R7, 0x51, RZ ;  /* 0x0000005107037810 */ /* 0x000fc40007ffe0ff */
[C---:B--2---:R-:W-:Y:S01]  /*c100*/  IADD3 R47, R45.reuse, c[0x0][0x198], RZ ;  /* 0x000066002d2f7a10 */ /* 0x044fe20007ffe0ff */
[----:B------:R2:W-:Y:S01]  /*c110*/  @P1 STG.E.U16 [R4.64], R32 ;  /* 0x0000002004001986 */ /* 0x0005e2000c101508 */
[----:B------:R-:W-:Y:S02]  /*c120*/  LEA.HI.X.SX32 R43, R45, R2, 0x1, P6 ;  /* 0x000000022d2b7211 */ /* 0x000fe400030f0eff */
[----:B------:R-:W-:Y:S02]  /*c130*/  PRMT R6, R32, 0x7632, R6 ;  /* 0x0000763220067816 */ /* 0x000fe40000000006 */
[----:B------:R-:W-:Y:S02]  /*c140*/  ISETP.LT.AND P1, PT, R3, c[0x0][0x17c], !P0 ;  /* 0x00005f0003007a0c */ /* 0x000fe40004721270 */
[----:B------:R-:W-:Y:S02]  /*c150*/  LEA R44, P6, R47, R0, 0x1 ;  /* 0x000000002f2c7211 */ /* 0x000fe400078c08ff */
[----:B------:R-:W-:-:S02]  /*c160*/  IADD3 R3, R7, 0x52, RZ ;  /* 0x0000005207037810 */ /* 0x000fc40007ffe0ff */
[C---:B0-----:R-:W-:Y:S01]  /*c170*/  IADD3 R41, R47.reuse, c[0x0][0x198], RZ ;  /* 0x000066002f297a10 */ /* 0x041fe20007ffe0ff */
[----:B------:R0:W-:Y:S01]  /*c180*/  @P5 STG.E.U16 [R42.64], R6 ;  /* 0x000000062a005986 */ /* 0x0001e2000c101508 */
[----:B------:R-:W-:Y:S02]  /*c190*/  LEA.HI.X.SX32 R45, R47, R2, 0x1, P6 ;  /* 0x000000022f2d7211 */ /* 0x000fe400030f0eff */
[----:B------:R-:W-:Y:S02]  /*c1a0*/  ISETP.LT.AND P5, PT, R3, c[0x0][0x17c], !P0 ;  /* 0x00005f0003007a0c */ /* 0x000fe400047a1270 */
[----:B------:R-:W-:Y:S02]  /*c1b0*/  LEA R40, P6, R41, R0, 0x1 ;  /* 0x0000000029287211 */ /* 0x000fe400078c08ff */
[----:B------:R-:W-:Y:S02]  /*c1c0*/  IADD3 R3, R7, 0x53, RZ ;  /* 0x0000005307037810 */ /* 0x000fe40007ffe0ff */
[C---:B--2---:R-:W-:Y:S01]  /*c1d0*/  IADD3 R5, R41.reuse, c[0x0][0x198], RZ ;  /* 0x0000660029057a10 */ /* 0x044fe20007ffe0ff */
[----:B-1----:R1:W-:Y:S01]  /*c1e0*/  @P4 STG.E.U16 [R44.64], R36 ;  /* 0x000000242c004986 */ /* 0x0023e2000c101508 */
[----:B------:R-:W-:-:S02]  /*c1f0*/  LEA.HI.X.SX32 R41, R41, R2, 0x1, P6 ;  /* 0x0000000229297211 */ /* 0x000fc400030f0eff */
[----:B------:R-:W-:Y:S02]  /*c200*/  PRMT R20, R36, 0x7632, R20 ;  /* 0x0000763224147816 */ /* 0x000fe40000000014 */
[----:B------:R-:W-:Y:S02]  /*c210*/  ISETP.LT.AND P4, PT, R3, c[0x0][0x17c], !P0 ;  /* 0x00005f0003007a0c */ /* 0x000fe40004781270 */
[----:B------:R-:W-:Y:S02]  /*c220*/  LEA R4, P6, R5, R0, 0x1 ;  /* 0x0000000005047211 */ /* 0x000fe400078c08ff */
[----:B------:R-:W-:Y:S02]  /*c230*/  IADD3 R3, R7, 0x54, RZ ;  /* 0x0000005407037810 */ /* 0x000fe40007ffe0ff */
[C---:B0-----:R-:W-:Y:S01]  /*c240*/  IADD3 R43, R5.reuse, c[0x0][0x198], RZ ;  /* 0x00006600052b7a10 */ /* 0x041fe20007ffe0ff */
[----:B------:R0:W-:Y:S01]  /*c250*/  @P3 STG.E.U16 [R40.64], R20 ;  /* 0x0000001428003986 */ /* 0x0001e2000c101508 */
[----:B------:R-:W-:-:S02]  /*c260*/  LEA.HI.X.SX32 R5, R5, R2, 0x1, P6 ;  /* 0x0000000205057211 */ /* 0x000fc400030f0eff */
[----:B------:R-:W-:Y:S02]  /*c270*/  ISETP.LT.AND P3, PT, R3, c[0x0][0x17c], !P0 ;  /* 0x00005f0003007a0c */ /* 0x000fe40004761270 */
[----:B------:R-:W-:Y:S02]  /*c280*/  LEA R42, P6, R43, R0, 0x1 ;  /* 0x000000002b2a7211 */ /* 0x000fe400078c08ff */
[----:B------:R-:W-:Y:S02]  /*c290*/  IADD3 R3, R7, 0x55, RZ ;  /* 0x0000005507037810 */ /* 0x000fe40007ffe0ff */
[C---:B-1----:R-:W-:Y:S01]  /*c2a0*/  IADD3 R45, R43.reuse, c[0x0][0x198], RZ ;  /* 0x000066002b2d7a10 */ /* 0x042fe20007ffe0ff */
[----:B------:R1:W-:Y:S01]  /*c2b0*/  @P2 STG.E.U16 [R4.64], R13 ;  /* 0x0000000d04002986 */ /* 0x0003e2000c101508 */
[----:B------:R-:W-:Y:S02]  /*c2c0*/  LEA.HI.X.SX32 R43, R43, R2, 0x1, P6 ;  /* 0x000000022b2b7211 */ /* 0x000fe400030f0eff */
[----:B------:R-:W-:-:S02]  /*c2d0*/  PRMT R6, R13, 0x7632, R6 ;  /* 0x000076320d067816 */ /* 0x000fc40000000006 */
[----:B------:R-:W-:Y:S02]  /*c2e0*/  ISETP.LT.AND P2, PT, R3, c[0x0][0x17c], !P0 ;  /* 0x00005f0003007a0c */ /* 0x000fe40004741270 */
[----:B------:R-:W-:Y:S02]  /*c2f0*/  LEA R44, P6, R45, R0, 0x1 ;  /* 0x000000002d2c7211 */ /* 0x000fe400078c08ff */
[----:B------:R-:W-:Y:S02]  /*c300*/  IADD3 R3, R7, 0x56, RZ ;  /* 0x0000005607037810 */ /* 0x000fe40007ffe0ff */
[C---:B0-----:R-:W-:Y:S01]  /*c310*/  IADD3 R41, R45.reuse, c[0x0][0x198], RZ ;  /* 0x000066002d297a10 */ /* 0x041fe20007ffe0ff */
[----:B------:R-:W-:Y:S01]  /*c320*/  @P1 STG.E.U16 [R42.64], R6 ;  /* 0x000000062a001986 */ /* 0x000fe2000c101508 */
[----:B------:R-:W-:Y:S02]  /*c330*/  LEA.HI.X.SX32 R45, R45, R2, 0x1, P6 ;  /* 0x000000022d2d7211 */ /* 0x000fe400030f0eff */
[----:B------:R-:W-:-:S02]  /*c340*/  ISETP.LT.AND P1, PT, R3, c[0x0][0x17c], !P0 ;  /* 0x00005f0003007a0c */ /* 0x000fc40004721270 */
[----:B------:R-:W-:Y:S02]  /*c350*/  LEA R40, P6, R41, R0, 0x1 ;  /* 0x0000000029287211 */ /* 0x000fe400078c08ff */
[----:B------:R-:W-:Y:S02]  /*c360*/  IADD3 R3, R7, 0x57, RZ ;  /* 0x0000005707037810 */ /* 0x000fe40007ffe0ff */
[C---:B-1----:R-:W-:Y:S01]  /*c370*/  IADD3 R5, R41.reuse, c[0x0][0x198], RZ ;  /* 0x0000660029057a10 */ /* 0x042fe20007ffe0ff */
[----:B------:R0:W-:Y:S01]  /*c380*/  @P5 STG.E.U16 [R44.64], R21 ;  /* 0x000000152c005986 */ /* 0x0001e2000c101508 */
[----:B------:R-:W-:Y:S02]  /*c390*/  LEA.HI.X.SX32 R41, R41, R2, 0x1, P6 ;  /* 0x0000000229297211 */ /* 0x000fe400030f0eff */
[----:B------:R-:W-:Y:S02]  /*c3a0*/  PRMT R8, R21, 0x7632, R8 ;  /* 0x0000763215087816 */ /* 0x000fe40000000008 */
[----:B------:R-:W-:-:S02]  /*c3b0*/  ISETP.LT.AND P5, PT, R3, c[0x0][0x17c], !P0 ;  /* 0x00005f0003007a0c */ /* 0x000fc400047a1270 */
[----:B------:R-:W-:Y:S02]  /*c3c0*/  LEA R4, P6, R5, R0, 0x1 ;  /* 0x0000000005047211 */ /* 0x000fe400078c08ff */
[----:B------:R-:W-:Y:S02]  /*c3d0*/  IADD3 R3, R7, 0x58, RZ ;  /* 0x0000005807037810 */ /* 0x000fe40007ffe0ff */
[C---:B------:R-:W-:Y:S01]  /*c3e0*/  IADD3 R13, R5.reuse, c[0x0][0x198], RZ ;  /* 0x00006600050d7a10 */ /* 0x040fe20007ffe0ff */
[----:B------:R1:W-:Y:S01]  /*c3f0*/  @P4 STG.E.U16 [R40.64], R8 ;  /* 0x0000000828004986 */ /* 0x0003e2000c101508 */
[----:B------:R-:W-:Y:S02]  /*c400*/  LEA.HI.X.SX32 R5, R5, R2, 0x1, P6 ;  /* 0x0000000205057211 */ /* 0x000fe400030f0eff */
[----:B------:R-:W-:Y:S02]  /*c410*/  ISETP.LT.AND P4, PT, R3, c[0x0][0x17c], !P0 ;  /* 0x00005f0003007a0c */ /* 0x000fe40004781270 */
[----:B------:R-:W-:-:S02]  /*c420*/  LEA R12, P6, R13, R0, 0x1 ;  /* 0x000000000d0c7211 */ /* 0x000fc400078c08ff */
[----:B------:R-:W-:Y:S02]  /*c430*/  IADD3 R3, R7, 0x59, RZ ;  /* 0x0000005907037810 */ /* 0x000fe40007ffe0ff */
[C---:B0-----:R-:W-:Y:S01]  /*c440*/  IADD3 R21, R13.reuse, c[0x0][0x198], RZ ;  /* 0x000066000d157a10 */ /* 0x041fe20007ffe0ff */
[----:B------:R0:W-:Y:S01]  /*c450*/  @P3 STG.E.U16 [R4.64], R17 ;  /* 0x0000001104003986 */ /* 0x0001e2000c101508 */
[----:B------:R-:W-:Y:S02]  /*c460*/  LEA.HI.X.SX32 R13, R13, R2, 0x1, P6 ;  /* 0x000000020d0d7211 */ /* 0x000fe400030f0eff */
[----:B------:R-:W-:Y:S02]  /*c470*/  PRMT R6, R17, 0x7632, R6 ;  /* 0x0000763211067816 */ /* 0x000fe40000000006 */
[----:B------:R-:W-:Y:S02]  /*c480*/  ISETP.LT.AND P3, PT, R3, c[0x0][0x17c], !P0 ;  /* 0x00005f0003007a0c */ /* 0x000fe40004761270 */
[----:B------:R-:W-:-:S02]  /*c490*/  LEA R20, P6, R21, R0, 0x1 ;  /* 0x0000000015147211 */ /* 0x000fc400078c08ff */
[----:B------:R-:W-:Y:S02]  /*c4a0*/  IADD3 R3, R7, 0x5a, RZ ;  /* 0x0000005a07037810 */ /* 0x000fe40007ffe0ff */
[C---:B-1----:R-:W-:Y:S01]  /*c4b0*/  IADD3 R41, R21.reuse, c[0x0][0x198], RZ ;  /* 0x0000660015297a10 */ /* 0x042fe20007ffe0ff */
[----:B------:R1:W-:Y:S01]  /*c4c0*/  @P2 STG.E.U16 [R12.64], R6 ;  /* 0x000000060c002986 */ /* 0x0003e2000c101508 */
[----:B------:R-:W-:Y:S02]  /*c4d0*/  LEA.HI.X.SX32 R21, R21, R2, 0x1, P6 ;  /* 0x0000000215157211 */ /* 0x000fe400030f0eff */
[----:B------:R-:W-:Y:S02]  /*c4e0*/  ISETP.LT.AND P2, PT, R3, c[0x0][0x17c], !P0 ;  /* 0x00005f0003007a0c */ /* 0x000fe40004741270 */
[----:B------:R-:W-:Y:S02]  /*c4f0*/  LEA R40, P6, R41, R0, 0x1 ;  /* 0x0000000029287211 */ /* 0x000fe400078c08ff */
[----:B------:R-:W-:-:S02]  /*c500*/  IADD3 R3, R7, 0x5b, RZ ;  /* 0x0000005b07037810 */ /* 0x000fc40007ffe0ff */
[C---:B0-----:R-:W-:Y:S01]  /*c510*/  IADD3 R5, R41.reuse, c[0x0][0x198], RZ ;  /* 0x0000660029057a10 */ /* 0x041fe20007ffe0ff */
[----:B------:R0:W-:Y:S01]  /*c520*/  @P1 STG.E.U16 [R20.64], R9 ;  /* 0x0000000914001986 */ /* 0x0001e2000c101508 */
[----:B------:R-:W-:Y:S02]  /*c530*/  LEA.HI.X.SX32 R41, R41, R2, 0x1, P6 ;  /* 0x0000000229297211 */ /* 0x000fe400030f0eff */
[----:B------:R-:W-:Y:S02]  /*c540*/  PRMT R16, R9, 0x7632, R16 ;  /* 0x0000763209107816 */ /* 0x000fe40000000010 */
[----:B------:R-:W-:Y:S02]  /*c550*/  ISETP.LT.AND P1, PT, R3, c[0x0][0x17c], !P0 ;  /* 0x00005f0003007a0c */ /* 0x000fe40004721270 */
[----:B------:R-:W-:Y:S02]  /*c560*/  LEA R4, P6, R5, R0, 0x1 ;  /* 0x0000000005047211 */ /* 0x000fe400078c08ff */
[----:B------:R-:W-:-:S02]  /*c570*/  IADD3 R3, R7, 0x5c, RZ ;  /* 0x0000005c07037810 */ /* 0x000fc40007ffe0ff */
[C---:B-1----:R-:W-:Y:S01]  /*c580*/  IADD3 R13, R5.reuse, c[0x0][0x198], RZ ;  /* 0x00006600050d7a10 */ /* 0x042fe20007ffe0ff */
[----:B------:R1:W-:Y:S01]  /*c590*/  @P5 STG.E.U16 [R40.64], R16 ;  /* 0x0000001028005986 */ /* 0x0003e2000c101508 */
[----:B------:R-:W-:Y:S02]  /*c5a0*/  LEA.HI.X.SX32 R5, R5, R2, 0x1, P6 ;  /* 0x0000000205057211 */ /* 0x000fe400030f0eff */
[----:B------:R-:W-:Y:S02]  /*c5b0*/  ISETP.LT.AND P5, PT, R3, c[0x0][0x17c], !P0 ;  /* 0x00005f0003007a0c */ /* 0x000fe400047a1270 */
[----:B------:R-:W-:Y:S02]  /*c5c0*/  LEA R8, P6, R13, R0, 0x1 ;  /* 0x000000000d087211 */ /* 0x000fe400078c08ff */
[----:B------:R-:W-:Y:S02]  /*c5d0*/  IADD3 R3, R7, 0x5d, RZ ;  /* 0x0000005d07037810 */ /* 0x000fe40007ffe0ff */
[C---:B------:R-:W-:Y:S01]  /*c5e0*/  IADD3 R17, R13.reuse, c[0x0][0x198], RZ ;  /* 0x000066000d117a10 */ /* 0x040fe20007ffe0ff */
[----:B------:R2:W-:Y:S01]  /*c5f0*/  @P4 STG.E.U16 [R4.64], R25 ;  /* 0x0000001904004986 */ /* 0x0005e2000c101508 */
[----:B0-----:R-:W-:-:S02]  /*c600*/  LEA.HI.X.SX32 R9, R13, R2, 0x1, P6 ;  /* 0x000000020d097211 */ /* 0x001fc400030f0eff */
[----:B------:R-:W-:Y:S02]  /*c610*/  PRMT R6, R25, 0x7632, R6 ;  /* 0x0000763219067816 */ /* 0x000fe40000000006 */
[----:B------:R-:W-:Y:S02]  /*c620*/  ISETP.LT.AND P4, PT, R3, c[0x0][0x17c], !P0 ;  /* 0x00005f0003007a0c */ /* 0x000fe40004781270 */
[----:B------:R-:W-:Y:S02]  /*c630*/  LEA R12, P6, R17, R0, 0x1 ;  /* 0x00000000110c7211 */ /* 0x000fe400078c08ff */
[----:B------:R-:W-:Y:S02]  /*c640*/  IADD3 R3, R7, 0x5e, RZ ;  /* 0x0000005e07037810 */ /* 0x000fe40007ffe0ff */
[C---:B------:R-:W-:Y:S01]  /*c650*/  IADD3 R21, R17.reuse, c[0x0][0x198], RZ ;  /* 0x0000660011157a10 */ /* 0x040fe20007ffe0ff */
[----:B------:R0:W-:Y:S01]  /*c660*/  @P3 STG.E.U16 [R8.64], R6 ;  /* 0x0000000608003986 */ /* 0x0001e2000c101508 */
[----:B------:R-:W-:-:S02]  /*c670*/  LEA.HI.X.SX32 R13, R17, R2, 0x1, P6 ;  /* 0x00000002110d7211 */ /* 0x000fc400030f0eff */
[----:B------:R-:W-:Y:S02]  /*c680*/  ISETP.LT.AND P3, PT, R3, c[0x0][0x17c], !P0 ;  /* 0x00005f0003007a0c */ /* 0x000fe40004761270 */
[----:B-1----:R-:W-:Y:S02]  /*c690*/  LEA R16, P6, R21, R0, 0x1 ;  /* 0x0000000015107211 */ /* 0x002fe400078c08ff */
[----:B------:R-:W-:Y:S02]  /*c6a0*/  IADD3 R3, R7, 0x5f, RZ ;  /* 0x0000005f07037810 */ /* 0x000fe40007ffe0ff */
[C---:B--2---:R-:W-:Y:S01]  /*c6b0*/  IADD3 R5, R21.reuse, c[0x0][0x198], RZ ;  /* 0x0000660015057a10 */ /* 0x044fe20007ffe0ff */
[----:B------:R1:W-:Y:S01]  /*c6c0*/  @P2 STG.E.U16 [R12.64], R29 ;  /* 0x0000001d0c002986 */ /* 0x0003e2000c101508 */
[----:B------:R-:W-:Y:S02]  /*c6d0*/  LEA.HI.X.SX32 R17, R21, R2, 0x1, P6 ;  /* 0x0000000215117211 */ /* 0x000fe400030f0eff */
[----:B------:R-:W-:-:S02]  /*c6e0*/  PRMT R20, R29, 0x7632, R20 ;  /* 0x000076321d147816 */ /* 0x000fc40000000014 */
[----:B------:R-:W-:Y:S02]  /*c6f0*/  ISETP.LT.AND P2, PT, R3, c[0x0][0x17c], !P0 ;  /* 0x00005f0003007a0c */ /* 0x000fe40004741270 */
[----:B------:R-:W-:Y:S02]  /*c700*/  LEA R4, P6, R5, R0, 0x1 ;  /* 0x0000000005047211 */ /* 0x000fe400078c08ff */
[----:B------:R-:W-:Y:S02]  /*c710*/  IADD3 R3, R7, 0x60, RZ ;  /* 0x0000006007037810 */ /* 0x000fe40007ffe0ff */
[C---:B0-----:R-:W-:Y:S01]  /*c720*/  IADD3 R9, R5.reuse, c[0x0][0x198], RZ ;  /* 0x0000660005097a10 */ /* 0x041fe20007ffe0ff */
[----:B------:R0:W-:Y:S01]  /*c730*/  @P1 STG.E.U16 [R16.64], R20 ;  /* 0x0000001410001986 */ /* 0x0001e2000c101508 */
        /* <DEDUP_REMOVED lines=11> */
[C---:B0-----:R-:W-:Y:S01]  /*c7f0*/  IADD3 R17, R13.reuse, c[0x0][0x198], RZ ;  /* 0x000066000d117a10 */ /* 0x041fe20007ffe0ff */
[----:B------:R0:W-:Y:S01]  /*c800*/  @P4 STG.E.U16 [R8.64], R6 ;  /* 0x0000000608004986 */ /* 0x0001e2000c101508 */
[----:B------:R-:W-:Y:S02]  /*c810*/  LEA.HI.X.SX32 R13, R13, R2, 0x1, P6 ;  /* 0x000000020d0d7211 */ /* 0x000fe400030f0eff */
[----:B------:R-:W-:Y:S02]  /*c820*/  ISETP.LT.AND P4, PT, R3, c[0x0][0x17c], !P0 ;  /* 0x00005f0003007a0c */ /* 0x000fe40004781270 */
[----:B------:R-:W-:-:S02]  /*c830*/  LEA R16, P6, R17, R0, 0x1 ;  /* 0x0000000011107211 */ /* 0x000fc400078c08ff */
[----:B------:R-:W-:Y:S02]  /*c840*/  IADD3 R3, R7, 0x63, RZ ;  /* 0x0000006307037810 */ /* 0x000fe40007ffe0ff */
[C---:B-1----:R-:W-:Y:S01]  /*c850*/  IADD3 R5, R17.reuse, c[0x0][0x198], RZ ;  /* 0x0000660011057a10 */ /* 0x042fe20007ffe0ff */
        /* <DEDUP_REMOVED lines=12> */
[C---:B-1----:R-:W-:Y:S01]  /*c920*/  IADD3 R13, R9.reuse, c[0x0][0x198], RZ ;  /* 0x00006600090d7a10 */ /* 0x042fe20007ffe0ff */
        /* <DEDUP_REMOVED lines=12> */
[C---:B-1----:R-:W-:Y:S01]  /*c9f0*/  IADD3 R5, R17.reuse, c[0x0][0x198], RZ ;  /* 0x0000660011057a10 */ /* 0x042fe20007ffe0ff */
[----:B------:R1:W-:Y:S01]  /*ca00*/  @P4 STG.E.U16 [R12.64], R22 ;  /* 0x000000160c004986 */ /* 0x0003e2000c101508 */
        /* <DEDUP_REMOVED lines=89> */
[----:B-1----:R-:W-:Y:S01]  /*cfa0*/  IADD3 R13, R9, c[0x0][0x198], RZ ;  /* 0x00006600090d7a10 */ /* 0x002fe20007ffe0ff */
[----:B------:R1:W-:Y:S01]  /*cfb0*/  @P5 STG.E.U16 [R4.64], R15 ;  /* 0x0000000f04005986 */ /* 0x0003e2000c101508 */
[----:B------:R-:W-:Y:S02]  /*cfc0*/  PRMT R6, R15, 0x7632, R6 ;  /* 0x000076320f067816 */ /* 0x000fe40000000006 */
[----:B------:R-:W-:Y:S02]  /*cfd0*/  LEA.HI.X.SX32 R9, R9, R2, 0x1, P6 ;  /* 0x0000000209097211 */ /* 0x000fe400030f0eff */
        /* <DEDUP_REMOVED lines=9> */
[----:B-1----:R-:W-:Y:S01]  /*d070*/  IADD3 R5, R17, c[0x0][0x198], RZ ;  /* 0x0000660011057a10 */ /* 0x002fe20007ffe0ff */
[----:B------:R1:W-:Y:S01]  /*d080*/  @P3 STG.E.U16 [R12.64], R23 ;  /* 0x000000170c003986 */ /* 0x0003e2000c101508 */
[----:B------:R-:W-:Y:S02]  /*d090*/  PRMT R10, R23, 0x7632, R10 ;  /* 0x00007632170a7816 */ /* 0x000fe4000000000a */
[----:B------:R-:W-:Y:S02]  /*d0a0*/  LEA.HI.X.SX32 R17, R17, R2, 0x1, P6 ;  /* 0x0000000211117211 */ /* 0x000fe400030f0eff */
[----:B------:R-:W-:Y:S02]  /*d0b0*/  ISETP.LT.AND P3, PT, R3, c[0x0][0x17c], !P0 ;  /* 0x00005f0003007a0c */ /* 0x000fe40004761270 */
[----:B------:R-:W-:-:S02]  /*d0c0*/  LEA R4, P6, R5, R0, 0x1 ;  /* 0x0000000005047211 */ /* 0x000fc400078c08ff */
[----:B------:R-:W-:Y:S02]  /*d0d0*/  IADD3 R3, R7, 0x78, RZ ;  /* 0x0000007807037810 */ /* 0x000fe40007ffe0ff */
[C---:B0-----:R-:W-:Y:S01]  /*d0e0*/  IADD3 R9, R5.reuse, c[0x0][0x198], RZ ;  /* 0x0000660005097a10 */ /* 0x041fe20007ffe0ff */
[----:B------:R-:W-:Y:S01]  /*d0f0*/  @P2 STG.E.U16 [R16.64], R10 ;  /* 0x0000000a10002986 */ /* 0x000fe2000c101508 */
[----:B------:R-:W-:Y:S02]  /*d100*/  LEA.HI.X.SX32 R5, R5, R2, 0x1, P6 ;  /* 0x0000000205057211 */ /* 0x000fe400030f0eff */
[----:B------:R-:W-:Y:S02]  /*d110*/  ISETP.LT.AND P2, PT, R3, c[0x0][0x17c], !P0 ;  /* 0x00005f0003007a0c */ /* 0x000fe40004741270 */
[----:B------:R-:W-:Y:S02]  /*d120*/  LEA R8, P6, R9, R0, 0x1 ;  /* 0x0000000009087211 */ /* 0x000fe400078c08ff */
[----:B------:R-:W-:-:S02]  /*d130*/  IADD3 R3, R7, 0x79, RZ ;  /* 0x0000007907037810 */ /* 0x000fc40007ffe0ff */
[----:B-1----:R-:W-:Y:S01]  /*d140*/  IADD3 R13, R9, c[0x0][0x198], RZ ;  /* 0x00006600090d7a10 */ /* 0x002fe20007ffe0ff */
[----:B------:R0:W-:Y:S01]  /*d150*/  @P1 STG.E.U16 [R4.64], R19 ;  /* 0x0000001304001986 */ /* 0x0001e2000c101508 */
[----:B------:R-:W-:Y:S02]  /*d160*/  PRMT R6, R19, 0x7632, R6 ;  /* 0x0000763213067816 */ /* 0x000fe40000000006 */
[----:B------:R-:W-:Y:S02]  /*d170*/  LEA.HI.X.SX32 R9, R9, R2, 0x1, P6 ;  /* 0x0000000209097211 */ /* 0x000fe400030f0eff */
[----:B------:R-:W-:Y:S02]  /*d180*/  ISETP.LT.AND P1, PT, R3, c[0x0][0x17c], !P0 ;  /* 0x00005f0003007a0c */ /* 0x000fe40004721270 */
[----:B------:R-:W-:Y:S02]  /*d190*/  LEA R12, P6, R13, R0, 0x1 ;  /* 0x000000000d0c7211 */ /* 0x000fe400078c08ff */
[----:B------:R-:W-:-:S02]  /*d1a0*/  IADD3 R3, R7, 0x7a, RZ ;  /* 0x0000007a07037810 */ /* 0x000fc40007ffe0ff */
[C---:B------:R-:W-:Y:S01]  /*d1b0*/  IADD3 R15, R13.reuse, c[0x0][0x198], RZ ;  /* 0x000066000d0f7a10 */ /* 0x040fe20007ffe0ff */
[----:B------:R1:W-:Y:S01]  /*d1c0*/  @P5 STG.E.U16 [R8.64], R6 ;  /* 0x0000000608005986 */ /* 0x0003e2000c101508 */
[----:B------:R-:W-:Y:S02]  /*d1d0*/  LEA.HI.X.SX32 R13, R13, R2, 0x1, P6 ;  /* 0x000000020d0d7211 */ /* 0x000fe400030f0eff */
[----:B------:R-:W-:Y:S02]  /*d1e0*/  ISETP.LT.AND P5, PT, R3, c[0x0][0x17c], !P0 ;  /* 0x00005f0003007a0c */ /* 0x000fe400047a1270 */
[C---:B------:R-:W-:Y:S02]  /*d1f0*/  LEA R14, P6, R15.reuse, R0, 0x1 ;  /* 0x000000000f0e7211 */ /* 0x040fe400078c08ff */
[----:B0-----:R-:W-:Y:S02]  /*d200*/  IADD3 R5, R15, c[0x0][0x198], RZ ;  /* 0x000066000f057a10 */ /* 0x001fe40007ffe0ff */
[----:B------:R-:W-:Y:S01]  /*d210*/  IADD3 R3, R7, 0x7b, RZ ;  /* 0x0000007b07037810 */ /* 0x000fe20007ffe0ff */
[----:B------:R0:W-:Y:S01]  /*d220*/  @P4 STG.E.U16 [R12.64], R11 ;  /* 0x0000000b0c004986 */ /* 0x0001e2000c101508 */
[----:B------:R-:W-:-:S02]  /*d230*/  PRMT R10, R11, 0x7632, R10 ;  /* 0x000076320b0a7816 */ /* 0x000fc4000000000a */
[----:B------:R-:W-:Y:S02]  /*d240*/  LEA.HI.X.SX32 R15, R15, R2, 0x1, P6 ;  /* 0x000000020f0f7211 */ /* 0x000fe400030f0eff */
[----:B-1----:R-:W-:Y:S02]  /*d250*/  IADD3 R9, R5, c[0x0][0x198], RZ ;  /* 0x0000660005097a10 */ /* 0x002fe40007ffe0ff */
[----:B------:R-:W-:Y:S02]  /*d260*/  ISETP.LT.AND P4, PT, R3, c[0x0][0x17c], !P0 ;  /* 0x00005f0003007a0c */ /* 0x000fe40004781270 */
[----:B------:R-:W-:Y:S02]  /*d270*/  LEA R4, P6, R5, R0, 0x1 ;  /* 0x0000000005047211 */ /* 0x000fe400078c08ff */
[----:B------:R-:W-:Y:S01]  /*d280*/  IADD3 R3, R7, 0x7c, RZ ;  /* 0x0000007c07037810 */ /* 0x000fe20007ffe0ff */
[----:B------:R1:W-:Y:S01]  /*d290*/  @P3 STG.E.U16 [R14.64], R10 ;  /* 0x0000000a0e003986 */ /* 0x0003e2000c101508 */
[----:B------:R-:W-:-:S02]  /*d2a0*/  IADD3 R17, R9, c[0x0][0x198], RZ ;  /* 0x0000660009117a10 */ /* 0x000fc40007ffe0ff */
[----:B------:R-:W-:Y:S02]  /*d2b0*/  LEA.HI.X.SX32 R5, R5, R2, 0x1, P6 ;  /* 0x0000000205057211 */ /* 0x000fe400030f0eff */
[----:B------:R-:W-:Y:S02]  /*d2c0*/  ISETP.LT.AND P3, PT, R3, c[0x0][0x17c], !P0 ;  /* 0x00005f0003007a0c */ /* 0x000fe40004761270 */
[----:B------:R-:W-:Y:S02]  /*d2d0*/  LEA R8, P6, R9, R0, 0x1 ;  /* 0x0000000009087211 */ /* 0x000fe400078c08ff */
[----:B------:R-:W-:Y:S02]  /*d2e0*/  IADD3 R3, R7, 0x7d, RZ ;  /* 0x0000007d07037810 */ /* 0x000fe40007ffe0ff */
[----:B0-----:R-:W-:Y:S01]  /*d2f0*/  IADD3 R13, R17, c[0x0][0x198], RZ ;  /* 0x00006600110d7a10 */ /* 0x001fe20007ffe0ff */
[----:B------:R-:W-:Y:S01]  /*d300*/  @P2 STG.E.U16 [R4.64], R27 ;  /* 0x0000001b04002986 */ /* 0x000fe2000c101508 */
[----:B------:R-:W-:-:S02]  /*d310*/  LEA.HI.X.SX32 R9, R9, R2, 0x1, P6 ;  /* 0x0000000209097211 */ /* 0x000fc400030f0eff */
[----:B------:R-:W-:Y:S02]  /*d320*/  ISETP.LT.AND P2, PT, R3, c[0x0][0x17c], !P0 ;  /* 0x00005f0003007a0c */ /* 0x000fe40004741270 */
[----:B-1----:R-:W-:Y:S02]  /*d330*/  LEA R10, P6, R17, R0, 0x1 ;  /* 0x00000000110a7211 */ /* 0x002fe400078c08ff */
[----:B------:R-:W-:Y:S02]  /*d340*/  IADD3 R3, R13, c[0x0][0x198], RZ ;  /* 0x000066000d037a10 */ /* 0x000fe40007ffe0ff */
[----:B------:R-:W-:Y:S02]  /*d350*/  PRMT R6, R27, 0x7632, R6 ;  /* 0x000076321b067816 */ /* 0x000fe40000000006 */
[----:B------:R-:W-:Y:S02]  /*d360*/  LEA.HI.X.SX32 R11, R17, R2, 0x1, P6 ;  /* 0x00000002110b7211 */ /* 0x000fe400030f0eff */
[----:B------:R-:W-:Y:S01]  /*d370*/  IADD3 R17, R3, c[0x0][0x198], RZ ;  /* 0x0000660003117a10 */ /* 0x000fe20007ffe0ff */
[----:B------:R0:W-:Y:S01]  /*d380*/  @P1 STG.E.U16 [R8.64], R6 ;  /* 0x0000000608001986 */ /* 0x0001e2000c101508 */
[----:B------:R-:W-:-:S02]  /*d390*/  LEA R12, P1, R13, R0, 0x1 ;  /* 0x000000000d0c7211 */ /* 0x000fc400078208ff */
[----:B------:R-:W-:Y:S02]  /*d3a0*/  IADD3 R19, R17, c[0x0][0x198], RZ ;  /* 0x0000660011137a10 */ /* 0x000fe40007ffe0ff */
[----:B------:R-:W-:Y:S02]  /*d3b0*/  LEA R14, P6, R3, R0, 0x1 ;  /* 0x00000000030e7211 */ /* 0x000fe400078c08ff */
[-C--:B------:R-:W-:Y:S02]  /*d3c0*/  LEA.HI.X.SX32 R13, R13, R2.reuse, 0x1, P1 ;  /* 0x000000020d0d7211 */ /* 0x080fe400008f0eff */
[----:B------:R-:W-:Y:S02]  /*d3d0*/  IADD3 R16, R7, 0x7e, RZ ;  /* 0x0000007e07107810 */ /* 0x000fe40007ffe0ff */
[----:B------:R-:W-:Y:S02]  /*d3e0*/  LEA.HI.X.SX32 R15, R3, R2, 0x1, P6 ;  /* 0x00000002030f7211 */ /* 0x000fe400030f0eff */
[----:B0-----:R-:W-:-:S02]  /*d3f0*/  LEA R6, P1, R19, R0, 0x1 ;  /* 0x0000000013067211 */ /* 0x001fc400078208ff */
[----:B------:R-:W-:Y:S02]  /*d400*/  LEA R4, P6, R17, R0, 0x1 ;  /* 0x0000000011047211 */ /* 0x000fe400078c08ff */
[----:B------:R-:W-:Y:S02]  /*d410*/  IADD3 R3, R7, 0x7f, RZ ;  /* 0x0000007f07037810 */ /* 0x000fe40007ffe0ff */
[C---:B------:R-:W-:Y:S02]  /*d420*/  IADD3 R21, R19.reuse, c[0x0][0x198], RZ ;  /* 0x0000660013157a10 */ /* 0x040fe40007ffe0ff */
[-C--:B------:R-:W-:Y:S02]  /*d430*/  LEA.HI.X.SX32 R7, R19, R2.reuse, 0x1, P1 ;  /* 0x0000000213077211 */ /* 0x080fe400008f0eff */
[----:B------:R-:W-:Y:S02]  /*d440*/  ISETP.LT.AND P1, PT, R16, c[0x0][0x17c], !P0 ;  /* 0x00005f0010007a0c */ /* 0x000fe40004721270 */
[----:B------:R-:W-:-:S02]  /*d450*/  LEA.HI.X.SX32 R5, R17, R2, 0x1, P6 ;  /* 0x0000000211057211 */ /* 0x000fc400030f0eff */
[----:B------:R-:W-:Y:S02]  /*d460*/  ISETP.LT.AND P0, PT, R3, c[0x0][0x17c], !P0 ;  /* 0x00005f0003007a0c */ /* 0x000fe40004701270 */
[----:B------:R-:W-:Y:S02]  /*d470*/  LEA R8, P6, R21, R0, 0x1 ;  /* 0x0000000015087211 */ /* 0x000fe400078c08ff */
[----:B------:R-:W-:Y:S02]  /*d480*/  PRMT R0, R31, 0x7632, R0 ;  /* 0x000076321f007816 */ /* 0x000fe40000000000 */
[----:B------:R-:W-:Y:S02]  /*d490*/  LEA.HI.X.SX32 R9, R21, R2, 0x1, P6 ;  /* 0x0000000215097211 */ /* 0x000fe400030f0eff */
[----:B------:R-:W-:Y:S01]  /*d4a0*/  PRMT R2, R35, 0x7632, R2 ;  /* 0x0000763223027816 */ /* 0x000fe20000000002 */
[----:B------:R0:W-:Y:S04]  /*d4b0*/  @P5 STG.E.U16 [R10.64], R31 ;  /* 0x0000001f0a005986 */ /* 0x0001e8000c101508 */
[----:B------:R0:W-:Y:S04]  /*d4c0*/  @P4 STG.E.U16 [R12.64], R0 ;  /* 0x000000000c004986 */ /* 0x0001e8000c101508 */
[----:B------:R0:W-:Y:S04]  /*d4d0*/  @P3 STG.E.U16 [R14.64], R35 ;  /* 0x000000230e003986 */ /* 0x0001e8000c101508 */
[----:B------:R0:W-:Y:S04]  /*d4e0*/  @P2 STG.E.U16 [R4.64], R2 ;  /* 0x0000000204002986 */ /* 0x0001e8000c101508 */
[----:B------:R0:W-:Y:S01]  /*d4f0*/  @P1 STG.E.U16 [R6.64], R39 ;  /* 0x0000002706001986 */ /* 0x0001e2000c101508 */
[----:B------:R-:W-:Y:S05]  /*d500*/  @!P0 EXIT ;  /* 0x000000000000894d */ /* 0x000fea0003800000 */
[----:B0-----:R-:W-:-:S05]  /*d510*/  PRMT R4, R39, 0x7632, R4 ;  /* 0x0000763227047816 */ /* 0x001fca0000000004 */
[----:B------:R-:W-:Y:S01]  /*d520*/  STG.E.U16 [R8.64], R4 ;  /* 0x0000000408007986 */ /* 0x000fe2000c101508 */
[----:B------:R-:W-:Y:S05]  /*d530*/  EXIT ;  /* 0x000000000000794d */ /* 0x000fea0003800000 */
.L_x_3:
[----:B------:R-:W-:-:S00]  /*d540*/  BRA `(.L_x_3) ;  /* 0xfffffff000007947 */ /* 0x000fc0000383ffff */
[----:B------:R-:W-:-:S00]  /*d550*/  NOP ;  /* 0x0000000000007918 */ /* 0x000fc00000000000 */
        /* <DEDUP_REMOVED lines=10> */
.L_x_4:


//--------------------- .nv.shared.matmul_kernel  --------------------------
	.section	.nv.shared.matmul_kernel,"aw",@nobits
	.sectionflags	@""
	.align	16
